//
// Generated by NVIDIA NVVM Compiler
//
// Compiler Build ID: CL-36424714
// Cuda compilation tools, release 13.0, V13.0.88
// Based on NVVM 20.0.0
//

.version 9.0
.target sm_100
.address_size 64

	// .globl	_Z13kernelAoS_colPiS_iii

.visible .entry _Z13kernelAoS_colPiS_iii(
	.param .u64 .ptr .align 1 _Z13kernelAoS_colPiS_iii_param_0,
	.param .u64 .ptr .align 1 _Z13kernelAoS_colPiS_iii_param_1,
	.param .u32 _Z13kernelAoS_colPiS_iii_param_2,
	.param .u32 _Z13kernelAoS_colPiS_iii_param_3,
	.param .u32 _Z13kernelAoS_colPiS_iii_param_4
)
{
	.reg .pred 	%p<14>;
	.reg .b32 	%r<21>;
	.reg .b64 	%rd<5>;

	ld.param.u64 	%rd2, [_Z13kernelAoS_colPiS_iii_param_0];
	ld.param.u32 	%r6, [_Z13kernelAoS_colPiS_iii_param_3];
	ld.param.u32 	%r7, [_Z13kernelAoS_colPiS_iii_param_4];
	mov.u32 	%r8, %tid.x;
	mov.u32 	%r9, %ntid.x;
	mov.u32 	%r10, %ctaid.x;
	mad.lo.s32 	%r1, %r9, %r10, %r8;
	mul.lo.s32 	%r11, %r7, %r6;
	setp.ge.s32 	%p1, %r1, %r11;
	@%p1 bra 	$L__BB0_5;
	cvta.to.global.u64 	%rd3, %rd2;
	shl.b32 	%r12, %r1, 2;
	mul.wide.s32 	%rd4, %r12, 4;
	add.s64 	%rd1, %rd3, %rd4;
	ld.global.u32 	%r2, [%rd1];
	ld.global.u32 	%r13, [%rd1+4];
	ld.global.u32 	%r14, [%rd1+8];
	ld.global.u32 	%r15, [%rd1+12];
	setp.eq.s32 	%p2, %r2, 0;
	setp.eq.s32 	%p3, %r14, 0;
	or.pred  	%p4, %p2, %p3;
	setp.ne.s32 	%p5, %r13, 0;
	or.pred  	%p6, %p4, %p5;
	setp.ne.s32 	%p7, %r15, 0;
	or.pred  	%p8, %p6, %p7;
	@%p8 bra 	$L__BB0_3;
	mov.b32 	%r19, 0;
	st.global.u32 	[%rd1], %r19;
	mov.b32 	%r20, 1;
	st.global.u32 	[%rd1+4], %r20;
	st.global.u32 	[%rd1+8], %r19;
	st.global.u32 	[%rd1+12], %r20;
	bra.uni 	$L__BB0_5;
$L__BB0_3:
	or.b32  	%r16, %r2, %r14;
	setp.ne.s32 	%p9, %r16, 0;
	setp.eq.s32 	%p10, %r13, 0;
	setp.eq.s32 	%p11, %r15, 0;
	or.pred  	%p12, %p10, %p11;
	or.pred  	%p13, %p12, %p9;
	@%p13 bra 	$L__BB0_5;
	mov.b32 	%r17, 1;
	st.global.u32 	[%rd1], %r17;
	mov.b32 	%r18, 0;
	st.global.u32 	[%rd1+4], %r18;
	st.global.u32 	[%rd1+8], %r17;
	st.global.u32 	[%rd1+12], %r18;
$L__BB0_5:
	ret;

}
	// .globl	_Z16kernelAoS_streamPiS_ii
.visible .entry _Z16kernelAoS_streamPiS_ii(
	.param .u64 .ptr .align 1 _Z16kernelAoS_streamPiS_ii_param_0,
	.param .u64 .ptr .align 1 _Z16kernelAoS_streamPiS_ii_param_1,
	.param .u32 _Z16kernelAoS_streamPiS_ii_param_2,
	.param .u32 _Z16kernelAoS_streamPiS_ii_param_3
)
{
	.reg .pred 	%p<10>;
	.reg .b32 	%r<50>;
	.reg .b64 	%rd<15>;

	ld.param.u64 	%rd3, [_Z16kernelAoS_streamPiS_ii_param_0];
	ld.param.u64 	%rd4, [_Z16kernelAoS_streamPiS_ii_param_1];
	ld.param.u32 	%r24, [_Z16kernelAoS_streamPiS_ii_param_2];
	ld.param.u32 	%r25, [_Z16kernelAoS_streamPiS_ii_param_3];
	cvta.to.global.u64 	%rd1, %rd4;
	mov.u32 	%r26, %tid.x;
	mov.u32 	%r27, %ntid.x;
	mov.u32 	%r28, %ctaid.x;
	mad.lo.s32 	%r1, %r27, %r28, %r26;
	mul.lo.s32 	%r29, %r25, %r24;
	setp.ge.s32 	%p1, %r1, %r29;
	@%p1 bra 	$L__BB1_21;
	div.s32 	%r3, %r1, %r25;
	mul.lo.s32 	%r30, %r3, %r25;
	sub.s32 	%r2, %r1, %r30;
	add.s32 	%r4, %r2, 1;
	setp.lt.s32 	%p2, %r2, -1;
	@%p2 bra 	$L__BB1_3;
	rem.s32 	%r46, %r4, %r25;
	bra.uni 	$L__BB1_4;
$L__BB1_3:
	add.s32 	%r46, %r4, %r25;
$L__BB1_4:
	add.s32 	%r9, %r3, 1;
	setp.lt.s32 	%p3, %r3, -1;
	@%p3 bra 	$L__BB1_6;
	rem.s32 	%r47, %r9, %r24;
	bra.uni 	$L__BB1_7;
$L__BB1_6:
	add.s32 	%r47, %r9, %r24;
$L__BB1_7:
	mul.lo.s32 	%r13, %r47, %r25;
	add.s32 	%r14, %r2, -1;
	setp.lt.s32 	%p4, %r2, 1;
	@%p4 bra 	$L__BB1_9;
	rem.s32 	%r48, %r14, %r25;
	bra.uni 	$L__BB1_10;
$L__BB1_9:
	add.s32 	%r48, %r14, %r25;
$L__BB1_10:
	add.s32 	%r18, %r48, %r30;
	add.s32 	%r19, %r3, -1;
	setp.lt.s32 	%p5, %r3, 1;
	@%p5 bra 	$L__BB1_12;
	rem.s32 	%r49, %r19, %r24;
	bra.uni 	$L__BB1_13;
$L__BB1_12:
	add.s32 	%r49, %r19, %r24;
$L__BB1_13:
	mad.lo.s32 	%r23, %r49, %r25, %r2;
	shl.b32 	%r31, %r1, 2;
	cvta.to.global.u64 	%rd5, %rd3;
	mul.wide.s32 	%rd6, %r31, 4;
	add.s64 	%rd2, %rd5, %rd6;
	ld.global.u32 	%r32, [%rd2];
	setp.ne.s32 	%p6, %r32, 1;
	@%p6 bra 	$L__BB1_15;
	add.s32 	%r33, %r46, %r30;
	shl.b32 	%r34, %r33, 2;
	mul.wide.s32 	%rd7, %r34, 4;
	add.s64 	%rd8, %rd1, %rd7;
	mov.b32 	%r35, 1;
	st.global.u32 	[%rd8], %r35;
$L__BB1_15:
	ld.global.u32 	%r36, [%rd2+4];
	setp.ne.s32 	%p7, %r36, 1;
	@%p7 bra 	$L__BB1_17;
	add.s32 	%r37, %r13, %r2;
	shl.b32 	%r38, %r37, 2;
	mul.wide.s32 	%rd9, %r38, 4;
	add.s64 	%rd10, %rd1, %rd9;
	mov.b32 	%r39, 1;
	st.global.u32 	[%rd10+4], %r39;
$L__BB1_17:
	ld.global.u32 	%r40, [%rd2+8];
	setp.ne.s32 	%p8, %r40, 1;
	@%p8 bra 	$L__BB1_19;
	shl.b32 	%r41, %r18, 2;
	mul.wide.s32 	%rd11, %r41, 4;
	add.s64 	%rd12, %rd1, %rd11;
	mov.b32 	%r42, 1;
	st.global.u32 	[%rd12+8], %r42;
$L__BB1_19:
	ld.global.u32 	%r43, [%rd2+12];
	setp.ne.s32 	%p9, %r43, 1;
	@%p9 bra 	$L__BB1_21;
	shl.b32 	%r44, %r23, 2;
	mul.wide.s32 	%rd13, %r44, 4;
	add.s64 	%rd14, %rd1, %rd13;
	mov.b32 	%r45, 1;
	st.global.u32 	[%rd14+12], %r45;
$L__BB1_21:
	ret;

}
	// .globl	_Z13kernelSoA_colPiS_iii
.visible .entry _Z13kernelSoA_colPiS_iii(
	.param .u64 .ptr .align 1 _Z13kernelSoA_colPiS_iii_param_0,
	.param .u64 .ptr .align 1 _Z13kernelSoA_colPiS_iii_param_1,
	.param .u32 _Z13kernelSoA_colPiS_iii_param_2,
	.param .u32 _Z13kernelSoA_colPiS_iii_param_3,
	.param .u32 _Z13kernelSoA_colPiS_iii_param_4
)
{
	.reg .pred 	%p<14>;
	.reg .b32 	%r<20>;
	.reg .b64 	%rd<9>;

	ld.param.u64 	%rd5, [_Z13kernelSoA_colPiS_iii_param_0];
	ld.param.u32 	%r7, [_Z13kernelSoA_colPiS_iii_param_3];
	ld.param.u32 	%r8, [_Z13kernelSoA_colPiS_iii_param_4];
	mov.u32 	%r9, %tid.x;
	mov.u32 	%r10, %ntid.x;
	mov.u32 	%r11, %ctaid.x;
	mad.lo.s32 	%r1, %r10, %r11, %r9;
	mul.lo.s32 	%r2, %r8, %r7;
	setp.ge.s32 	%p1, %r1, %r2;
	@%p1 bra 	$L__BB2_5;
	cvta.to.global.u64 	%rd6, %rd5;
	mul.wide.s32 	%rd7, %r1, 4;
	add.s64 	%rd1, %rd6, %rd7;
	ld.global.u32 	%r3, [%rd1];
	mul.wide.s32 	%rd8, %r2, 4;
	add.s64 	%rd2, %rd1, %rd8;
	ld.global.u32 	%r12, [%rd2];
	add.s64 	%rd3, %rd2, %rd8;
	ld.global.u32 	%r13, [%rd3];
	add.s64 	%rd4, %rd3, %rd8;
	ld.global.u32 	%r14, [%rd4];
	setp.eq.s32 	%p2, %r3, 0;
	setp.eq.s32 	%p3, %r13, 0;
	or.pred  	%p4, %p2, %p3;
	setp.ne.s32 	%p5, %r12, 0;
	or.pred  	%p6, %p4, %p5;
	setp.ne.s32 	%p7, %r14, 0;
	or.pred  	%p8, %p6, %p7;
	@%p8 bra 	$L__BB2_3;
	mov.b32 	%r18, 0;
	st.global.u32 	[%rd1], %r18;
	mov.b32 	%r19, 1;
	st.global.u32 	[%rd2], %r19;
	st.global.u32 	[%rd3], %r18;
	st.global.u32 	[%rd4], %r19;
	bra.uni 	$L__BB2_5;
$L__BB2_3:
	or.b32  	%r15, %r3, %r13;
	setp.ne.s32 	%p9, %r15, 0;
	setp.eq.s32 	%p10, %r12, 0;
	setp.eq.s32 	%p11, %r14, 0;
	or.pred  	%p12, %p10, %p11;
	or.pred  	%p13, %p12, %p9;
	@%p13 bra 	$L__BB2_5;
	mov.b32 	%r16, 1;
	st.global.u32 	[%rd1], %r16;
	mov.b32 	%r17, 0;
	st.global.u32 	[%rd2], %r17;
	st.global.u32 	[%rd3], %r16;
	st.global.u32 	[%rd4], %r17;
$L__BB2_5:
	ret;

}
	// .globl	_Z16kernelSoA_streamPiS_iii
.visible .entry _Z16kernelSoA_streamPiS_iii(
	.param .u64 .ptr .align 1 _Z16kernelSoA_streamPiS_iii_param_0,
	.param .u64 .ptr .align 1 _Z16kernelSoA_streamPiS_iii_param_1,
	.param .u32 _Z16kernelSoA_streamPiS_iii_param_2,
	.param .u32 _Z16kernelSoA_streamPiS_iii_param_3,
	.param .u32 _Z16kernelSoA_streamPiS_iii_param_4
)
{
	.local .align 16 .b8 	__local_depot3[16];
	.reg .b64 	%SP;
	.reg .b64 	%SPL;
	.reg .pred 	%p<30>;
	.reg .b32 	%r<145>;
	.reg .b64 	%rd<69>;

	mov.u64 	%SPL, __local_depot3;
	ld.param.u64 	%rd22, [_Z16kernelSoA_streamPiS_iii_param_0];
	ld.param.u64 	%rd23, [_Z16kernelSoA_streamPiS_iii_param_1];
	ld.param.u32 	%r49, [_Z16kernelSoA_streamPiS_iii_param_2];
	ld.param.u32 	%r50, [_Z16kernelSoA_streamPiS_iii_param_3];
	ld.param.u32 	%r51, [_Z16kernelSoA_streamPiS_iii_param_4];
	cvta.to.global.u64 	%rd1, %rd23;
	cvta.to.global.u64 	%rd2, %rd22;
	add.u64 	%rd3, %SPL, 0;
	mov.u32 	%r52, %tid.x;
	mov.u32 	%r53, %ntid.x;
	mov.u32 	%r54, %ctaid.x;
	mad.lo.s32 	%r1, %r53, %r54, %r52;
	mul.lo.s32 	%r2, %r51, %r50;
	setp.ge.s32 	%p1, %r1, %r2;
	@%p1 bra 	$L__BB3_54;
	div.s32 	%r4, %r1, %r51;
	mul.lo.s32 	%r55, %r4, %r51;
	sub.s32 	%r3, %r1, %r55;
	add.s32 	%r5, %r3, 1;
	setp.lt.s32 	%p2, %r3, -1;
	@%p2 bra 	$L__BB3_3;
	rem.s32 	%r135, %r5, %r51;
	bra.uni 	$L__BB3_4;
$L__BB3_3:
	add.s32 	%r135, %r5, %r51;
$L__BB3_4:
	add.s32 	%r56, %r135, %r55;
	st.local.u32 	[%rd3], %r56;
	add.s32 	%r10, %r4, 1;
	setp.lt.s32 	%p3, %r4, -1;
	@%p3 bra 	$L__BB3_6;
	rem.s32 	%r136, %r10, %r50;
	bra.uni 	$L__BB3_7;
$L__BB3_6:
	add.s32 	%r136, %r10, %r50;
$L__BB3_7:
	mad.lo.s32 	%r57, %r136, %r51, %r3;
	st.local.u32 	[%rd3+4], %r57;
	add.s32 	%r14, %r3, -1;
	setp.lt.s32 	%p4, %r3, 1;
	@%p4 bra 	$L__BB3_9;
	rem.s32 	%r137, %r14, %r51;
	bra.uni 	$L__BB3_10;
$L__BB3_9:
	add.s32 	%r137, %r14, %r51;
$L__BB3_10:
	add.s32 	%r58, %r137, %r55;
	st.local.u32 	[%rd3+8], %r58;
	add.s32 	%r18, %r4, -1;
	setp.lt.s32 	%p5, %r4, 1;
	@%p5 bra 	$L__BB3_12;
	rem.s32 	%r138, %r18, %r50;
	bra.uni 	$L__BB3_13;
$L__BB3_12:
	add.s32 	%r138, %r18, %r50;
$L__BB3_13:
	mad.lo.s32 	%r59, %r138, %r51, %r3;
	st.local.u32 	[%rd3+12], %r59;
	setp.lt.s32 	%p6, %r49, 1;
	@%p6 bra 	$L__BB3_54;
	and.b32  	%r22, %r49, 7;
	setp.lt.u32 	%p7, %r49, 8;
	mov.b32 	%r143, 0;
	@%p7 bra 	$L__BB3_33;
	and.b32  	%r143, %r49, 2147483640;
	neg.s32 	%r141, %r143;
	shl.b32 	%r25, %r2, 3;
	mul.lo.s32 	%r26, %r2, 7;
	mul.lo.s32 	%r27, %r2, 6;
	mul.lo.s32 	%r28, %r2, 5;
	shl.b32 	%r29, %r2, 2;
	mul.lo.s32 	%r30, %r2, 3;
	add.s64 	%rd68, %rd3, 16;
	shl.b32 	%r31, %r2, 1;
	mov.b32 	%r139, 0;
	mul.wide.s32 	%rd7, %r2, 4;
	mov.u32 	%r140, %r1;
$L__BB3_16:
	.pragma "nounroll";
	mul.wide.s32 	%rd25, %r140, 4;
	add.s64 	%rd6, %rd2, %rd25;
	ld.global.u32 	%r62, [%rd6];
	setp.ne.s32 	%p8, %r62, 1;
	@%p8 bra 	$L__BB3_18;
	ld.local.u32 	%r63, [%rd68+-16];
	add.s32 	%r64, %r139, %r63;
	mul.wide.s32 	%rd26, %r64, 4;
	add.s64 	%rd27, %rd1, %rd26;
	mov.b32 	%r65, 1;
	st.global.u32 	[%rd27], %r65;
$L__BB3_18:
	add.s64 	%rd8, %rd6, %rd7;
	ld.global.u32 	%r66, [%rd8];
	setp.ne.s32 	%p9, %r66, 1;
	@%p9 bra 	$L__BB3_20;
	ld.local.u32 	%r67, [%rd68+-12];
	add.s32 	%r68, %r2, %r139;
	add.s32 	%r69, %r68, %r67;
	mul.wide.s32 	%rd28, %r69, 4;
	add.s64 	%rd29, %rd1, %rd28;
	mov.b32 	%r70, 1;
	st.global.u32 	[%rd29], %r70;
$L__BB3_20:
	add.s64 	%rd9, %rd8, %rd7;
	ld.global.u32 	%r71, [%rd9];
	setp.ne.s32 	%p10, %r71, 1;
	@%p10 bra 	$L__BB3_22;
	ld.local.u32 	%r72, [%rd68+-8];
	add.s32 	%r73, %r31, %r139;
	add.s32 	%r74, %r73, %r72;
	mul.wide.s32 	%rd30, %r74, 4;
	add.s64 	%rd31, %rd1, %rd30;
	mov.b32 	%r75, 1;
	st.global.u32 	[%rd31], %r75;
$L__BB3_22:
	add.s64 	%rd10, %rd9, %rd7;
	ld.global.u32 	%r76, [%rd10];
	setp.ne.s32 	%p11, %r76, 1;
	@%p11 bra 	$L__BB3_24;
	ld.local.u32 	%r77, [%rd68+-4];
	add.s32 	%r78, %r30, %r139;
	add.s32 	%r79, %r78, %r77;
	mul.wide.s32 	%rd32, %r79, 4;
	add.s64 	%rd33, %rd1, %rd32;
	mov.b32 	%r80, 1;
	st.global.u32 	[%rd33], %r80;
$L__BB3_24:
	add.s64 	%rd11, %rd10, %rd7;
	ld.global.u32 	%r81, [%rd11];
	setp.ne.s32 	%p12, %r81, 1;
	@%p12 bra 	$L__BB3_26;
	ld.local.u32 	%r82, [%rd68];
	add.s32 	%r83, %r29, %r139;
	add.s32 	%r84, %r83, %r82;
	mul.wide.s32 	%rd34, %r84, 4;
	add.s64 	%rd35, %rd1, %rd34;
	mov.b32 	%r85, 1;
	st.global.u32 	[%rd35], %r85;
$L__BB3_26:
	add.s64 	%rd12, %rd11, %rd7;
	ld.global.u32 	%r86, [%rd12];
	setp.ne.s32 	%p13, %r86, 1;
	@%p13 bra 	$L__BB3_28;
	ld.local.u32 	%r87, [%rd68+4];
	add.s32 	%r88, %r28, %r139;
	add.s32 	%r89, %r88, %r87;
	mul.wide.s32 	%rd36, %r89, 4;
	add.s64 	%rd37, %rd1, %rd36;
	mov.b32 	%r90, 1;
	st.global.u32 	[%rd37], %r90;
$L__BB3_28:
	add.s64 	%rd13, %rd12, %rd7;
	ld.global.u32 	%r91, [%rd13];
	setp.ne.s32 	%p14, %r91, 1;
	@%p14 bra 	$L__BB3_30;
	ld.local.u32 	%r92, [%rd68+8];
	add.s32 	%r93, %r27, %r139;
	add.s32 	%r94, %r93, %r92;
	mul.wide.s32 	%rd38, %r94, 4;
	add.s64 	%rd39, %rd1, %rd38;
	mov.b32 	%r95, 1;
	st.global.u32 	[%rd39], %r95;
$L__BB3_30:
	add.s64 	%rd40, %rd13, %rd7;
	ld.global.u32 	%r96, [%rd40];
	setp.ne.s32 	%p15, %r96, 1;
	@%p15 bra 	$L__BB3_32;
	ld.local.u32 	%r97, [%rd68+12];
	add.s32 	%r98, %r26, %r139;
	add.s32 	%r99, %r98, %r97;
	mul.wide.s32 	%rd41, %r99, 4;
	add.s64 	%rd42, %rd1, %rd41;
	mov.b32 	%r100, 1;
	st.global.u32 	[%rd42], %r100;
$L__BB3_32:
	add.s32 	%r141, %r141, 8;
	add.s32 	%r140, %r140, %r25;
	add.s32 	%r139, %r139, %r25;
	add.s64 	%rd68, %rd68, 32;
	setp.ne.s32 	%p16, %r141, 0;
	@%p16 bra 	$L__BB3_16;
$L__BB3_33:
	setp.eq.s32 	%p17, %r22, 0;
	@%p17 bra 	$L__BB3_54;
	and.b32  	%r39, %r49, 3;
	setp.lt.u32 	%p18, %r22, 4;
	@%p18 bra 	$L__BB3_44;
	mul.lo.s32 	%r40, %r143, %r2;
	add.s32 	%r101, %r40, %r1;
	mul.wide.s32 	%rd43, %r101, 4;
	add.s64 	%rd15, %rd2, %rd43;
	ld.global.u32 	%r102, [%rd15];
	setp.ne.s32 	%p19, %r102, 1;
	mul.wide.u32 	%rd44, %r143, 4;
	add.s64 	%rd16, %rd3, %rd44;
	@%p19 bra 	$L__BB3_37;
	ld.local.u32 	%r103, [%rd16];
	add.s32 	%r104, %r103, %r40;
	mul.wide.s32 	%rd45, %r104, 4;
	add.s64 	%rd46, %rd1, %rd45;
	mov.b32 	%r105, 1;
	st.global.u32 	[%rd46], %r105;
$L__BB3_37:
	add.s32 	%r41, %r40, %r2;
	mul.wide.s32 	%rd17, %r2, 4;
	add.s64 	%rd18, %rd15, %rd17;
	ld.global.u32 	%r106, [%rd18];
	setp.ne.s32 	%p20, %r106, 1;
	@%p20 bra 	$L__BB3_39;
	ld.local.u32 	%r107, [%rd16+4];
	add.s32 	%r108, %r107, %r41;
	mul.wide.s32 	%rd47, %r108, 4;
	add.s64 	%rd48, %rd1, %rd47;
	mov.b32 	%r109, 1;
	st.global.u32 	[%rd48], %r109;
$L__BB3_39:
	add.s32 	%r42, %r41, %r2;
	add.s64 	%rd19, %rd18, %rd17;
	ld.global.u32 	%r110, [%rd19];
	setp.ne.s32 	%p21, %r110, 1;
	@%p21 bra 	$L__BB3_41;
	ld.local.u32 	%r111, [%rd16+8];
	add.s32 	%r112, %r111, %r42;
	mul.wide.s32 	%rd49, %r112, 4;
	add.s64 	%rd50, %rd1, %rd49;
	mov.b32 	%r113, 1;
	st.global.u32 	[%rd50], %r113;
$L__BB3_41:
	add.s64 	%rd51, %rd19, %rd17;
	ld.global.u32 	%r114, [%rd51];
	setp.ne.s32 	%p22, %r114, 1;
	@%p22 bra 	$L__BB3_43;
	ld.local.u32 	%r115, [%rd16+12];
	add.s32 	%r116, %r42, %r2;
	add.s32 	%r117, %r115, %r116;
	mul.wide.s32 	%rd52, %r117, 4;
	add.s64 	%rd53, %rd1, %rd52;
	mov.b32 	%r118, 1;
	st.global.u32 	[%rd53], %r118;
$L__BB3_43:
	add.s32 	%r143, %r143, 4;
$L__BB3_44:
	setp.eq.s32 	%p23, %r39, 0;
	@%p23 bra 	$L__BB3_54;
	setp.eq.s32 	%p24, %r39, 1;
	@%p24 bra 	$L__BB3_51;
	mul.lo.s32 	%r45, %r143, %r2;
	add.s32 	%r119, %r45, %r1;
	mul.wide.s32 	%rd54, %r119, 4;
	add.s64 	%rd20, %rd2, %rd54;
	ld.global.u32 	%r120, [%rd20];
	setp.ne.s32 	%p25, %r120, 1;
	mul.wide.u32 	%rd55, %r143, 4;
	add.s64 	%rd21, %rd3, %rd55;
	@%p25 bra 	$L__BB3_48;
	ld.local.u32 	%r121, [%rd21];
	add.s32 	%r122, %r121, %r45;
	mul.wide.s32 	%rd56, %r122, 4;
	add.s64 	%rd57, %rd1, %rd56;
	mov.b32 	%r123, 1;
	st.global.u32 	[%rd57], %r123;
$L__BB3_48:
	mul.wide.s32 	%rd58, %r2, 4;
	add.s64 	%rd59, %rd20, %rd58;
	ld.global.u32 	%r124, [%rd59];
	setp.ne.s32 	%p26, %r124, 1;
	@%p26 bra 	$L__BB3_50;
	ld.local.u32 	%r125, [%rd21+4];
	add.s32 	%r126, %r45, %r2;
	add.s32 	%r127, %r125, %r126;
	mul.wide.s32 	%rd60, %r127, 4;
	add.s64 	%rd61, %rd1, %rd60;
	mov.b32 	%r128, 1;
	st.global.u32 	[%rd61], %r128;
$L__BB3_50:
	add.s32 	%r143, %r143, 2;
$L__BB3_51:
	and.b32  	%r129, %r49, 1;
	setp.eq.b32 	%p27, %r129, 1;
	not.pred 	%p28, %p27;
	@%p28 bra 	$L__BB3_54;
	mul.lo.s32 	%r48, %r143, %r2;
	add.s32 	%r130, %r48, %r1;
	mul.wide.s32 	%rd62, %r130, 4;
	add.s64 	%rd63, %rd2, %rd62;
	ld.global.u32 	%r131, [%rd63];
	setp.ne.s32 	%p29, %r131, 1;
	@%p29 bra 	$L__BB3_54;
	mul.wide.u32 	%rd64, %r143, 4;
	add.s64 	%rd65, %rd3, %rd64;
	ld.local.u32 	%r132, [%rd65];
	add.s32 	%r133, %r132, %r48;
	mul.wide.s32 	%rd66, %r133, 4;
	add.s64 	%rd67, %rd1, %rd66;
	mov.b32 	%r134, 1;
	st.global.u32 	[%rd67], %r134;
$L__BB3_54:
	ret;

}
	// .globl	_Z7f_out_0Piii
.visible .entry _Z7f_out_0Piii(
	.param .u64 .ptr .align 1 _Z7f_out_0Piii_param_0,
	.param .u32 _Z7f_out_0Piii_param_1,
	.param .u32 _Z7f_out_0Piii_param_2
)
{
	.reg .pred 	%p<2>;
	.reg .b32 	%r<10>;
	.reg .b64 	%rd<5>;

	ld.param.u64 	%rd1, [_Z7f_out_0Piii_param_0];
	ld.param.u32 	%r2, [_Z7f_out_0Piii_param_1];
	ld.param.u32 	%r3, [_Z7f_out_0Piii_param_2];
	mov.u32 	%r4, %tid.x;
	mov.u32 	%r5, %ntid.x;
	mov.u32 	%r6, %ctaid.x;
	mad.lo.s32 	%r1, %r5, %r6, %r4;
	mul.lo.s32 	%r7, %r2, %r3;
	shl.b32 	%r8, %r7, 2;
	setp.ge.s32 	%p1, %r1, %r8;
	@%p1 bra 	$L__BB4_2;
	cvta.to.global.u64 	%rd2, %rd1;
	mul.wide.s32 	%rd3, %r1, 4;
	add.s64 	%rd4, %rd2, %rd3;
	mov.b32 	%r9, 0;
	st.global.u32 	[%rd4], %r9;
$L__BB4_2:
	ret;

}
	// .globl	_Z19kernelAoS_col_bordePiS_iiii
.visible .entry _Z19kernelAoS_col_bordePiS_iiii(
	.param .u64 .ptr .align 1 _Z19kernelAoS_col_bordePiS_iiii_param_0,
	.param .u64 .ptr .align 1 _Z19kernelAoS_col_bordePiS_iiii_param_1,
	.param .u32 _Z19kernelAoS_col_bordePiS_iiii_param_2,
	.param .u32 _Z19kernelAoS_col_bordePiS_iiii_param_3,
	.param .u32 _Z19kernelAoS_col_bordePiS_iiii_param_4,
	.param .u32 _Z19kernelAoS_col_bordePiS_iiii_param_5
)
{
	.reg .pred 	%p<29>;
	.reg .b32 	%r<54>;
	.reg .b64 	%rd<5>;

	ld.param.u64 	%rd2, [_Z19kernelAoS_col_bordePiS_iiii_param_0];
	ld.param.u32 	%r7, [_Z19kernelAoS_col_bordePiS_iiii_param_3];
	ld.param.u32 	%r8, [_Z19kernelAoS_col_bordePiS_iiii_param_4];
	ld.param.u32 	%r9, [_Z19kernelAoS_col_bordePiS_iiii_param_5];
	mov.u32 	%r10, %tid.x;
	mov.u32 	%r11, %ntid.x;
	mov.u32 	%r12, %ctaid.x;
	mad.lo.s32 	%r1, %r11, %r12, %r10;
	mul.lo.s32 	%r13, %r8, %r7;
	setp.ge.s32 	%p6, %r1, %r13;
	@%p6 bra 	$L__BB5_13;
	cvta.to.global.u64 	%rd3, %rd2;
	shl.b32 	%r14, %r1, 2;
	div.s32 	%r15, %r1, %r8;
	mul.lo.s32 	%r16, %r15, %r8;
	sub.s32 	%r17, %r1, %r16;
	mul.wide.s32 	%rd4, %r14, 4;
	add.s64 	%rd1, %rd3, %rd4;
	ld.global.u32 	%r3, [%rd1];
	ld.global.u32 	%r4, [%rd1+4];
	ld.global.u32 	%r5, [%rd1+8];
	ld.global.u32 	%r6, [%rd1+12];
	setp.eq.s32 	%p8, %r17, 0;
	add.s32 	%r18, %r8, -1;
	setp.eq.s32 	%p9, %r17, %r18;
	or.pred  	%p10, %p8, %p9;
	setp.eq.s32 	%p11, %r15, 0;
	or.pred  	%p12, %p10, %p11;
	mov.pred 	%p2, -1;
	@%p12 bra 	$L__BB5_3;
	add.s32 	%r19, %r7, -1;
	setp.eq.s32 	%p2, %r15, %r19;
$L__BB5_3:
	setp.ne.s32 	%p13, %r3, 0;
	setp.ne.s32 	%p14, %r5, 0;
	and.pred  	%p15, %p13, %p14;
	setp.eq.s32 	%p16, %r4, 0;
	and.pred  	%p17, %p15, %p16;
	setp.eq.s32 	%p18, %r6, 0;
	and.pred  	%p3, %p17, %p18;
	or.b32  	%r20, %r3, %r5;
	setp.eq.s32 	%p19, %r20, 0;
	setp.ne.s32 	%p20, %r4, 0;
	and.pred  	%p4, %p19, %p20;
	setp.ne.s32 	%p21, %r6, 0;
	and.pred  	%p5, %p4, %p21;
	setp.eq.s32 	%p22, %r9, 2;
	@%p22 bra 	$L__BB5_12;
	setp.eq.s32 	%p23, %r9, 1;
	@%p23 bra 	$L__BB5_11;
	setp.ne.s32 	%p24, %r9, 0;
	@%p24 bra 	$L__BB5_13;
	@%p2 bra 	$L__BB5_13;
	not.pred 	%p26, %p3;
	@%p26 bra 	$L__BB5_9;
	mov.b32 	%r52, 0;
	st.global.u32 	[%rd1], %r52;
	mov.b32 	%r53, 1;
	st.global.u32 	[%rd1+4], %r53;
	st.global.u32 	[%rd1+8], %r52;
	st.global.u32 	[%rd1+12], %r53;
	bra.uni 	$L__BB5_13;
$L__BB5_9:
	not.pred 	%p27, %p5;
	@%p27 bra 	$L__BB5_13;
	mov.b32 	%r50, 1;
	st.global.u32 	[%rd1], %r50;
	mov.b32 	%r51, 0;
	st.global.u32 	[%rd1+4], %r51;
	st.global.u32 	[%rd1+8], %r50;
	st.global.u32 	[%rd1+12], %r51;
	bra.uni 	$L__BB5_13;
$L__BB5_11:
	selp.b32 	%r38, 1, %r3, %p5;
	selp.b32 	%r39, 0, %r38, %p3;
	selp.b32 	%r40, %r3, %r39, %p2;
	st.global.u32 	[%rd1], %r40;
	selp.b32 	%r41, 0, %r4, %p5;
	selp.b32 	%r42, 1, %r41, %p3;
	selp.b32 	%r43, 1, %r42, %p2;
	st.global.u32 	[%rd1+4], %r43;
	selp.b32 	%r44, 1, %r5, %p5;
	selp.b32 	%r45, 0, %r44, %p3;
	selp.b32 	%r46, %r5, %r45, %p2;
	st.global.u32 	[%rd1+8], %r46;
	selp.b32 	%r47, 0, %r6, %p4;
	selp.b32 	%r48, 1, %r47, %p3;
	selp.b32 	%r49, %r6, %r48, %p2;
	st.global.u32 	[%rd1+12], %r49;
	bra.uni 	$L__BB5_13;
$L__BB5_12:
	selp.b32 	%r21, %r3, 0, %p2;
	selp.b32 	%r22, 1, %r3, %p5;
	or.pred  	%p25, %p2, %p3;
	selp.b32 	%r23, 0, %r22, %p25;
	add.s32 	%r24, %r23, %r21;
	st.global.u32 	[%rd1], %r24;
	selp.u32 	%r25, 1, 0, %p3;
	selp.b32 	%r26, 0, %r4, %p5;
	selp.b32 	%r27, 0, %r26, %p3;
	add.s32 	%r28, %r27, %r25;
	selp.b32 	%r29, %r4, %r28, %p2;
	st.global.u32 	[%rd1+4], %r29;
	selp.b32 	%r30, %r5, 0, %p2;
	selp.b32 	%r31, 1, %r5, %p5;
	selp.b32 	%r32, 0, %r31, %p25;
	add.s32 	%r33, %r32, %r30;
	st.global.u32 	[%rd1+8], %r33;
	selp.b32 	%r34, 0, %r6, %p4;
	selp.b32 	%r35, 0, %r34, %p3;
	add.s32 	%r36, %r35, %r25;
	selp.b32 	%r37, %r6, %r36, %p2;
	st.global.u32 	[%rd1+12], %r37;
$L__BB5_13:
	ret;

}
	// .globl	_Z22kernelAoS_stream_bordePiS_iii
.visible .entry _Z22kernelAoS_stream_bordePiS_iii(
	.param .u64 .ptr .align 1 _Z22kernelAoS_stream_bordePiS_iii_param_0,
	.param .u64 .ptr .align 1 _Z22kernelAoS_stream_bordePiS_iii_param_1,
	.param .u32 _Z22kernelAoS_stream_bordePiS_iii_param_2,
	.param .u32 _Z22kernelAoS_stream_bordePiS_iii_param_3,
	.param .u32 _Z22kernelAoS_stream_bordePiS_iii_param_4
)
{
	.reg .pred 	%p<41>;
	.reg .b32 	%r<112>;
	.reg .b64 	%rd<35>;

	ld.param.u64 	%rd13, [_Z22kernelAoS_stream_bordePiS_iii_param_0];
	ld.param.u64 	%rd14, [_Z22kernelAoS_stream_bordePiS_iii_param_1];
	ld.param.u32 	%r26, [_Z22kernelAoS_stream_bordePiS_iii_param_2];
	ld.param.u32 	%r27, [_Z22kernelAoS_stream_bordePiS_iii_param_3];
	ld.param.u32 	%r28, [_Z22kernelAoS_stream_bordePiS_iii_param_4];
	cvta.to.global.u64 	%rd1, %rd14;
	cvta.to.global.u64 	%rd2, %rd13;
	mov.u32 	%r29, %tid.x;
	mov.u32 	%r30, %ntid.x;
	mov.u32 	%r31, %ctaid.x;
	mad.lo.s32 	%r1, %r30, %r31, %r29;
	mul.lo.s32 	%r32, %r27, %r26;
	setp.ge.s32 	%p1, %r1, %r32;
	@%p1 bra 	$L__BB6_49;
	shl.b32 	%r2, %r1, 2;
	div.s32 	%r4, %r1, %r27;
	mul.lo.s32 	%r33, %r4, %r27;
	sub.s32 	%r3, %r1, %r33;
	add.s32 	%r5, %r3, 1;
	setp.lt.s32 	%p2, %r3, -1;
	@%p2 bra 	$L__BB6_3;
	rem.s32 	%r108, %r5, %r27;
	bra.uni 	$L__BB6_4;
$L__BB6_3:
	add.s32 	%r108, %r5, %r27;
$L__BB6_4:
	add.s32 	%r10, %r108, %r33;
	add.s32 	%r11, %r4, 1;
	setp.lt.s32 	%p3, %r4, -1;
	@%p3 bra 	$L__BB6_6;
	rem.s32 	%r109, %r11, %r26;
	bra.uni 	$L__BB6_7;
$L__BB6_6:
	add.s32 	%r109, %r11, %r26;
$L__BB6_7:
	mad.lo.s32 	%r15, %r109, %r27, %r3;
	add.s32 	%r16, %r3, -1;
	setp.lt.s32 	%p4, %r3, 1;
	@%p4 bra 	$L__BB6_9;
	rem.s32 	%r110, %r16, %r27;
	bra.uni 	$L__BB6_10;
$L__BB6_9:
	add.s32 	%r110, %r16, %r27;
$L__BB6_10:
	add.s32 	%r20, %r110, %r33;
	add.s32 	%r21, %r4, -1;
	setp.lt.s32 	%p5, %r4, 1;
	@%p5 bra 	$L__BB6_12;
	rem.s32 	%r111, %r21, %r26;
	bra.uni 	$L__BB6_13;
$L__BB6_12:
	add.s32 	%r111, %r21, %r26;
$L__BB6_13:
	mad.lo.s32 	%r25, %r111, %r27, %r3;
	setp.eq.s32 	%p6, %r28, 0;
	@%p6 bra 	$L__BB6_17;
	setp.eq.s32 	%p7, %r28, 1;
	@%p7 bra 	$L__BB6_33;
	setp.ne.s32 	%p8, %r28, 2;
	@%p8 bra 	$L__BB6_49;
	add.s32 	%r34, %r27, -1;
	setp.eq.s32 	%p9, %r3, %r34;
	setp.ne.s32 	%p10, %r3, %r34;
	add.s32 	%r35, %r26, -1;
	setp.eq.s32 	%p11, %r4, %r35;
	setp.ne.s32 	%p12, %r4, %r35;
	shl.b32 	%r36, %r15, 2;
	mul.wide.s32 	%rd15, %r36, 4;
	add.s64 	%rd16, %rd1, %rd15;
	shl.b32 	%r37, %r25, 2;
	mul.wide.s32 	%rd17, %r37, 4;
	add.s64 	%rd18, %rd1, %rd17;
	shl.b32 	%r38, %r20, 2;
	mul.wide.s32 	%rd19, %r38, 4;
	add.s64 	%rd20, %rd1, %rd19;
	shl.b32 	%r39, %r10, 2;
	mul.wide.s32 	%rd21, %r39, 4;
	add.s64 	%rd22, %rd1, %rd21;
	setp.eq.s32 	%p13, %r4, 0;
	setp.ne.s32 	%p14, %r4, 0;
	setp.eq.s32 	%p15, %r3, 0;
	setp.ne.s32 	%p16, %r3, 0;
	mul.wide.s32 	%rd23, %r2, 4;
	add.s64 	%rd24, %rd2, %rd23;
	ld.global.u32 	%r40, [%rd24];
	setp.eq.s32 	%p17, %r40, 1;
	and.pred  	%p18, %p17, %p10;
	selp.u32 	%r41, 1, 0, %p18;
	ld.global.u32 	%r42, [%rd22];
	selp.b32 	%r43, %r42, 0, %p9;
	selp.b32 	%r44, %r43, %r42, %p17;
	add.s32 	%r45, %r44, %r41;
	ld.global.u32 	%r46, [%rd16+4];
	ld.global.u32 	%r47, [%rd18+12];
	ld.global.u32 	%r48, [%rd20+8];
	selp.b32 	%r49, 1, %r48, %p17;
	selp.b32 	%r50, %r49, %r48, %p9;
	st.global.u32 	[%rd20+8], %r50;
	st.global.u32 	[%rd22], %r45;
	ld.global.u32 	%r51, [%rd24+4];
	setp.eq.s32 	%p19, %r51, 1;
	and.pred  	%p20, %p19, %p12;
	selp.u32 	%r52, 1, 0, %p20;
	selp.b32 	%r53, %r46, 0, %p11;
	selp.b32 	%r54, %r53, %r46, %p19;
	add.s32 	%r55, %r54, %r52;
	st.global.u32 	[%rd16+4], %r55;
	selp.b32 	%r56, 1, %r47, %p19;
	selp.b32 	%r57, %r56, %r47, %p11;
	st.global.u32 	[%rd18+12], %r57;
	st.global.u32 	[%rd20+8], %r50;
	st.global.u32 	[%rd22], %r45;
	ld.global.u32 	%r58, [%rd24+8];
	setp.eq.s32 	%p21, %r58, 1;
	and.pred  	%p22, %p21, %p16;
	selp.u32 	%r59, 1, 0, %p22;
	selp.b32 	%r60, 0, %r50, %p21;
	selp.b32 	%r61, %r50, %r60, %p15;
	add.s32 	%r62, %r61, %r59;
	st.global.u32 	[%rd16+4], %r55;
	st.global.u32 	[%rd18+12], %r57;
	st.global.u32 	[%rd20+8], %r62;
	selp.b32 	%r63, 1, %r45, %p21;
	selp.b32 	%r64, %r63, %r45, %p15;
	st.global.u32 	[%rd22], %r64;
	ld.global.u32 	%r65, [%rd24+12];
	setp.eq.s32 	%p23, %r65, 1;
	and.pred  	%p24, %p23, %p14;
	selp.u32 	%r66, 1, 0, %p24;
	selp.b32 	%r67, 0, %r57, %p23;
	selp.b32 	%r68, %r57, %r67, %p13;
	add.s32 	%r69, %r68, %r66;
	selp.b32 	%r70, 1, %r55, %p23;
	selp.b32 	%r71, %r70, %r55, %p13;
	st.global.u32 	[%rd16+4], %r71;
	st.global.u32 	[%rd18+12], %r69;
	st.global.u32 	[%rd20+8], %r62;
	st.global.u32 	[%rd22], %r64;
	bra.uni 	$L__BB6_49;
$L__BB6_17:
	shl.b32 	%r90, %r20, 2;
	mul.wide.s32 	%rd30, %r90, 4;
	add.s64 	%rd8, %rd1, %rd30;
	shl.b32 	%r91, %r10, 2;
	mul.wide.s32 	%rd31, %r91, 4;
	add.s64 	%rd9, %rd1, %rd31;
	shl.b32 	%r92, %r25, 2;
	mul.wide.s32 	%rd32, %r92, 4;
	add.s64 	%rd10, %rd1, %rd32;
	shl.b32 	%r93, %r15, 2;
	mul.wide.s32 	%rd33, %r93, 4;
	add.s64 	%rd11, %rd1, %rd33;
	mul.wide.s32 	%rd34, %r2, 4;
	add.s64 	%rd12, %rd2, %rd34;
	ld.global.u32 	%r94, [%rd12];
	setp.ne.s32 	%p33, %r94, 1;
	@%p33 bra 	$L__BB6_21;
	add.s32 	%r95, %r27, -1;
	setp.ne.s32 	%p34, %r3, %r95;
	@%p34 bra 	$L__BB6_20;
	mov.b32 	%r97, 1;
	st.global.u32 	[%rd8+8], %r97;
	bra.uni 	$L__BB6_21;
$L__BB6_20:
	mov.b32 	%r96, 1;
	st.global.u32 	[%rd9], %r96;
$L__BB6_21:
	ld.global.u32 	%r98, [%rd12+4];
	setp.ne.s32 	%p35, %r98, 1;
	@%p35 bra 	$L__BB6_25;
	add.s32 	%r99, %r26, -1;
	setp.eq.s32 	%p36, %r4, %r99;
	@%p36 bra 	$L__BB6_24;
	mov.b32 	%r100, 1;
	st.global.u32 	[%rd11+4], %r100;
	bra.uni 	$L__BB6_25;
$L__BB6_24:
	mov.b32 	%r101, 1;
	st.global.u32 	[%rd10+12], %r101;
$L__BB6_25:
	ld.global.u32 	%r102, [%rd12+8];
	setp.ne.s32 	%p37, %r102, 1;
	@%p37 bra 	$L__BB6_29;
	setp.eq.s32 	%p38, %r3, 0;
	@%p38 bra 	$L__BB6_28;
	mov.b32 	%r103, 1;
	st.global.u32 	[%rd8+8], %r103;
	bra.uni 	$L__BB6_29;
$L__BB6_28:
	mov.b32 	%r104, 1;
	st.global.u32 	[%rd9], %r104;
$L__BB6_29:
	ld.global.u32 	%r105, [%rd12+12];
	setp.ne.s32 	%p39, %r105, 1;
	@%p39 bra 	$L__BB6_49;
	setp.eq.s32 	%p40, %r4, 0;
	@%p40 bra 	$L__BB6_32;
	mov.b32 	%r106, 1;
	st.global.u32 	[%rd10+12], %r106;
	bra.uni 	$L__BB6_49;
$L__BB6_32:
	mov.b32 	%r107, 1;
	st.global.u32 	[%rd11+4], %r107;
	bra.uni 	$L__BB6_49;
$L__BB6_33:
	shl.b32 	%r72, %r20, 2;
	mul.wide.s32 	%rd25, %r72, 4;
	add.s64 	%rd3, %rd1, %rd25;
	shl.b32 	%r73, %r10, 2;
	mul.wide.s32 	%rd26, %r73, 4;
	add.s64 	%rd4, %rd1, %rd26;
	shl.b32 	%r74, %r25, 2;
	mul.wide.s32 	%rd27, %r74, 4;
	add.s64 	%rd5, %rd1, %rd27;
	shl.b32 	%r75, %r15, 2;
	mul.wide.s32 	%rd28, %r75, 4;
	add.s64 	%rd6, %rd1, %rd28;
	mul.wide.s32 	%rd29, %r2, 4;
	add.s64 	%rd7, %rd2, %rd29;
	ld.global.u32 	%r76, [%rd7];
	setp.eq.s32 	%p25, %r76, 1;
	@%p25 bra 	$L__BB6_34;
	bra.uni 	$L__BB6_37;
$L__BB6_34:
	add.s32 	%r77, %r27, -1;
	setp.ne.s32 	%p26, %r3, %r77;
	@%p26 bra 	$L__BB6_36;
	mov.b32 	%r79, 1;
	st.global.u32 	[%rd3+8], %r79;
	bra.uni 	$L__BB6_37;
$L__BB6_36:
	mov.b32 	%r78, 1;
	st.global.u32 	[%rd4], %r78;
$L__BB6_37:
	ld.global.u32 	%r80, [%rd7+4];
	setp.ne.s32 	%p27, %r80, 1;
	@%p27 bra 	$L__BB6_41;
	add.s32 	%r81, %r26, -1;
	setp.eq.s32 	%p28, %r4, %r81;
	@%p28 bra 	$L__BB6_40;
	mov.b32 	%r82, 1;
	st.global.u32 	[%rd6+4], %r82;
	bra.uni 	$L__BB6_41;
$L__BB6_40:
	mov.b32 	%r83, 1;
	st.global.u32 	[%rd5+12], %r83;
$L__BB6_41:
	ld.global.u32 	%r84, [%rd7+8];
	setp.ne.s32 	%p29, %r84, 1;
	@%p29 bra 	$L__BB6_45;
	setp.eq.s32 	%p30, %r3, 0;
	@%p30 bra 	$L__BB6_44;
	mov.b32 	%r85, 1;
	st.global.u32 	[%rd3+8], %r85;
	bra.uni 	$L__BB6_45;
$L__BB6_44:
	mov.b32 	%r86, 1;
	st.global.u32 	[%rd4], %r86;
$L__BB6_45:
	ld.global.u32 	%r87, [%rd7+12];
	setp.ne.s32 	%p31, %r87, 1;
	@%p31 bra 	$L__BB6_49;
	setp.eq.s32 	%p32, %r4, 0;
	@%p32 bra 	$L__BB6_48;
	mov.b32 	%r88, 1;
	st.global.u32 	[%rd5+12], %r88;
	bra.uni 	$L__BB6_49;
$L__BB6_48:
	mov.b32 	%r89, 1;
	st.global.u32 	[%rd6+4], %r89;
$L__BB6_49:
	ret;

}
	// .globl	_Z26kernelAoS_stream_col_bordePiS_iii
.visible .entry _Z26kernelAoS_stream_col_bordePiS_iii(
	.param .u64 .ptr .align 1 _Z26kernelAoS_stream_col_bordePiS_iii_param_0,
	.param .u64 .ptr .align 1 _Z26kernelAoS_stream_col_bordePiS_iii_param_1,
	.param .u32 _Z26kernelAoS_stream_col_bordePiS_iii_param_2,
	.param .u32 _Z26kernelAoS_stream_col_bordePiS_iii_param_3,
	.param .u32 _Z26kernelAoS_stream_col_bordePiS_iii_param_4
)
{
	.reg .pred 	%p<203>;
	.reg .b32 	%r<114>;
	.reg .b64 	%rd<23>;

	ld.param.u64 	%rd12, [_Z26kernelAoS_stream_col_bordePiS_iii_param_0];
	ld.param.u64 	%rd11, [_Z26kernelAoS_stream_col_bordePiS_iii_param_1];
	ld.param.u32 	%r28, [_Z26kernelAoS_stream_col_bordePiS_iii_param_2];
	ld.param.u32 	%r29, [_Z26kernelAoS_stream_col_bordePiS_iii_param_3];
	ld.param.u32 	%r30, [_Z26kernelAoS_stream_col_bordePiS_iii_param_4];
	cvta.to.global.u64 	%rd1, %rd12;
	mov.u32 	%r31, %tid.x;
	mov.u32 	%r32, %ntid.x;
	mov.u32 	%r33, %ctaid.x;
	mad.lo.s32 	%r1, %r32, %r33, %r31;
	mul.lo.s32 	%r34, %r29, %r28;
	setp.ge.s32 	%p20, %r1, %r34;
	@%p20 bra 	$L__BB7_108;
	div.s32 	%r3, %r1, %r29;
	mul.lo.s32 	%r35, %r3, %r29;
	sub.s32 	%r2, %r1, %r35;
	add.s32 	%r4, %r2, 1;
	setp.lt.s32 	%p21, %r2, -1;
	@%p21 bra 	$L__BB7_3;
	rem.s32 	%r110, %r4, %r29;
	bra.uni 	$L__BB7_4;
$L__BB7_3:
	add.s32 	%r110, %r4, %r29;
$L__BB7_4:
	add.s32 	%r9, %r110, %r35;
	add.s32 	%r10, %r3, 1;
	setp.lt.s32 	%p22, %r3, -1;
	@%p22 bra 	$L__BB7_6;
	rem.s32 	%r111, %r10, %r28;
	bra.uni 	$L__BB7_7;
$L__BB7_6:
	add.s32 	%r111, %r10, %r28;
$L__BB7_7:
	mad.lo.s32 	%r14, %r111, %r29, %r2;
	add.s32 	%r15, %r2, -1;
	setp.lt.s32 	%p23, %r2, 1;
	@%p23 bra 	$L__BB7_9;
	rem.s32 	%r112, %r15, %r29;
	bra.uni 	$L__BB7_10;
$L__BB7_9:
	add.s32 	%r112, %r15, %r29;
$L__BB7_10:
	add.s32 	%r19, %r112, %r35;
	add.s32 	%r20, %r3, -1;
	setp.lt.s32 	%p24, %r3, 1;
	@%p24 bra 	$L__BB7_12;
	rem.s32 	%r113, %r20, %r28;
	bra.uni 	$L__BB7_13;
$L__BB7_12:
	add.s32 	%r113, %r20, %r28;
$L__BB7_13:
	mad.lo.s32 	%r24, %r113, %r29, %r2;
	not.b32 	%r36, %r2;
	add.s32 	%r37, %r29, %r36;
	min.s32 	%r38, %r2, %r37;
	not.b32 	%r39, %r3;
	add.s32 	%r40, %r28, %r39;
	min.s32 	%r41, %r3, %r40;
	min.s32 	%r25, %r38, %r41;
	add.s32 	%r26, %r29, -1;
	add.s32 	%r27, %r28, -1;
	setp.eq.s32 	%p26, %r2, %r26;
	setp.eq.s32 	%p27, %r2, 0;
	or.pred  	%p1, %p26, %p27;
	rem.s32 	%r42, %r9, %r29;
	setp.eq.s32 	%p28, %r42, 0;
	setp.eq.s32 	%p29, %r42, %r26;
	or.pred  	%p30, %p28, %p29;
	mov.pred 	%p3, -1;
	@%p30 bra 	$L__BB7_15;
	div.s32 	%r43, %r9, %r29;
	setp.eq.s32 	%p31, %r43, 0;
	setp.eq.s32 	%p32, %r43, %r27;
	or.pred  	%p3, %p31, %p32;
$L__BB7_15:
	setp.lt.s32 	%p33, %r25, 1;
	shl.b32 	%r44, %r1, 2;
	cvta.to.global.u64 	%rd13, %rd11;
	mul.wide.s32 	%rd14, %r44, 4;
	add.s64 	%rd2, %rd13, %rd14;
	@%p33 bra 	$L__BB7_22;
	shl.b32 	%r54, %r9, 2;
	mul.wide.s32 	%rd16, %r54, 4;
	add.s64 	%rd3, %rd1, %rd16;
	ld.global.u32 	%r55, [%rd3+8];
	setp.ne.s32 	%p58, %r55, 1;
	@%p58 bra 	$L__BB7_18;
	mov.b32 	%r59, 1;
	st.global.u32 	[%rd2+8], %r59;
	mov.pred 	%p193, 0;
	mov.pred 	%p192, -1;
	bra.uni 	$L__BB7_38;
$L__BB7_18:
	not.pred 	%p59, %p3;
	@%p59 bra 	$L__BB7_21;
	ld.global.u32 	%r56, [%rd3];
	setp.ne.s32 	%p60, %r56, 1;
	@%p60 bra 	$L__BB7_21;
	mov.b32 	%r58, 1;
	st.global.u32 	[%rd2+8], %r58;
	mov.pred 	%p193, 0;
	mov.pred 	%p192, -1;
	bra.uni 	$L__BB7_38;
$L__BB7_21:
	mov.b32 	%r57, 0;
	st.global.u32 	[%rd2+8], %r57;
	mov.pred 	%p193, -1;
	mov.pred 	%p192, 0;
	bra.uni 	$L__BB7_38;
$L__BB7_22:
	setp.ne.s32 	%p35, %r25, 0;
	@%p35 bra 	$L__BB7_38;
	shl.b32 	%r45, %r9, 2;
	mul.wide.s32 	%rd15, %r45, 4;
	add.s64 	%rd4, %rd1, %rd15;
	ld.global.u32 	%r46, [%rd4+8];
	setp.eq.s32 	%p36, %r46, 1;
	@%p36 bra 	$L__BB7_26;
	not.pred 	%p37, %p3;
	@%p37 bra 	$L__BB7_37;
	ld.global.u32 	%r47, [%rd4];
	setp.ne.s32 	%p38, %r47, 1;
	@%p38 bra 	$L__BB7_37;
$L__BB7_26:
	setp.ne.s32 	%p41, %r3, 0;
	@%p41 bra 	$L__BB7_33;
	setp.ne.s32 	%p49, %r3, %r27;
	@%p49 bra 	$L__BB7_29;
	mov.b32 	%r53, 1;
	st.global.u32 	[%rd2+8], %r53;
	mov.pred 	%p193, 0;
	mov.pred 	%p192, -1;
	bra.uni 	$L__BB7_38;
$L__BB7_29:
	setp.ne.s32 	%p50, %r2, 0;
	@%p50 bra 	$L__BB7_31;
	mov.b32 	%r52, 1;
	st.global.u32 	[%rd2+8], %r52;
	mov.pred 	%p193, 0;
	mov.pred 	%p192, -1;
	bra.uni 	$L__BB7_38;
$L__BB7_31:
	@%p1 bra 	$L__BB7_38;
	mov.b32 	%r51, 1;
	st.global.u32 	[%rd2+8], %r51;
	mov.pred 	%p193, 0;
	mov.pred 	%p192, -1;
	bra.uni 	$L__BB7_38;
$L__BB7_33:
	setp.ne.s32 	%p43, %r2, 0;
	@%p43 bra 	$L__BB7_38;
	setp.ne.s32 	%p44, %r3, %r27;
	@%p44 bra 	$L__BB7_36;
	mov.b32 	%r50, 1;
	st.global.u32 	[%rd2+8], %r50;
	mov.pred 	%p193, 0;
	mov.pred 	%p192, -1;
	bra.uni 	$L__BB7_38;
$L__BB7_36:
	mov.b32 	%r49, 1;
	st.global.u32 	[%rd2+8], %r49;
	mov.pred 	%p193, 0;
	mov.pred 	%p192, -1;
	bra.uni 	$L__BB7_38;
$L__BB7_37:
	mov.b32 	%r48, 0;
	st.global.u32 	[%rd2+8], %r48;
	mov.pred 	%p193, -1;
	mov.pred 	%p192, 0;
$L__BB7_38:
	rem.s32 	%r60, %r14, %r29;
	setp.eq.s32 	%p68, %r60, 0;
	setp.eq.s32 	%p69, %r60, %r26;
	or.pred  	%p70, %p68, %p69;
	mov.pred 	%p194, -1;
	@%p70 bra 	$L__BB7_40;
	div.s32 	%r61, %r14, %r29;
	setp.eq.s32 	%p71, %r61, 0;
	setp.eq.s32 	%p72, %r61, %r27;
	or.pred  	%p194, %p71, %p72;
$L__BB7_40:
	setp.gt.s32 	%p73, %r25, 0;
	@%p73 bra 	$L__BB7_55;
	setp.ne.s32 	%p75, %r25, 0;
	@%p75 bra 	$L__BB7_61;
	shl.b32 	%r62, %r14, 2;
	mul.wide.s32 	%rd17, %r62, 4;
	add.s64 	%rd5, %rd1, %rd17;
	ld.global.u32 	%r63, [%rd5+12];
	setp.eq.s32 	%p76, %r63, 1;
	@%p76 bra 	$L__BB7_46;
	not.pred 	%p77, %p194;
	@%p77 bra 	$L__BB7_45;
	ld.global.u32 	%r64, [%rd5+4];
	setp.eq.s32 	%p78, %r64, 1;
	@%p78 bra 	$L__BB7_46;
$L__BB7_45:
	mov.b32 	%r65, 0;
	st.global.u32 	[%rd2+12], %r65;
	mov.pred 	%p196, 0;
	mov.pred 	%p195, -1;
	bra.uni 	$L__BB7_61;
$L__BB7_46:
	setp.eq.s32 	%p81, %r3, 0;
	@%p81 bra 	$L__BB7_49;
	setp.eq.s32 	%p83, %r3, %r27;
	not.pred 	%p84, %p1;
	or.pred  	%p85, %p83, %p84;
	@%p85 bra 	$L__BB7_61;
	mov.b32 	%r66, 1;
	st.global.u32 	[%rd2+12], %r66;
	mov.pred 	%p196, -1;
	mov.pred 	%p195, 0;
	bra.uni 	$L__BB7_61;
$L__BB7_49:
	setp.eq.s32 	%p88, %r2, %r26;
	@%p88 bra 	$L__BB7_54;
	setp.eq.s32 	%p89, %r2, 0;
	@%p89 bra 	$L__BB7_53;
	@%p1 bra 	$L__BB7_61;
	mov.b32 	%r67, 1;
	st.global.u32 	[%rd2+12], %r67;
	mov.pred 	%p196, -1;
	mov.pred 	%p195, 0;
	bra.uni 	$L__BB7_61;
$L__BB7_53:
	mov.b32 	%r68, 1;
	st.global.u32 	[%rd2+12], %r68;
	mov.pred 	%p196, -1;
	mov.pred 	%p195, 0;
	bra.uni 	$L__BB7_61;
$L__BB7_54:
	mov.b32 	%r69, 1;
	st.global.u32 	[%rd2+12], %r69;
	mov.pred 	%p196, -1;
	mov.pred 	%p195, 0;
	bra.uni 	$L__BB7_61;
$L__BB7_55:
	shl.b32 	%r70, %r14, 2;
	mul.wide.s32 	%rd18, %r70, 4;
	add.s64 	%rd6, %rd1, %rd18;
	ld.global.u32 	%r71, [%rd6+12];
	setp.eq.s32 	%p97, %r71, 1;
	@%p97 bra 	$L__BB7_60;
	not.pred 	%p98, %p194;
	@%p98 bra 	$L__BB7_58;
	ld.global.u32 	%r72, [%rd6+4];
	setp.eq.s32 	%p99, %r72, 1;
	@%p99 bra 	$L__BB7_59;
$L__BB7_58:
	mov.b32 	%r73, 0;
	st.global.u32 	[%rd2+12], %r73;
	mov.pred 	%p196, 0;
	mov.pred 	%p195, -1;
	bra.uni 	$L__BB7_61;
$L__BB7_59:
	mov.b32 	%r74, 1;
	st.global.u32 	[%rd2+12], %r74;
	mov.pred 	%p196, -1;
	mov.pred 	%p195, 0;
	bra.uni 	$L__BB7_61;
$L__BB7_60:
	mov.b32 	%r75, 1;
	st.global.u32 	[%rd2+12], %r75;
	mov.pred 	%p196, -1;
	mov.pred 	%p195, 0;
$L__BB7_61:
	rem.s32 	%r76, %r19, %r29;
	setp.eq.s32 	%p107, %r76, 0;
	setp.eq.s32 	%p108, %r76, %r26;
	or.pred  	%p109, %p107, %p108;
	mov.pred 	%p197, -1;
	@%p109 bra 	$L__BB7_63;
	div.s32 	%r77, %r19, %r29;
	setp.eq.s32 	%p110, %r77, 0;
	setp.eq.s32 	%p111, %r77, %r27;
	or.pred  	%p197, %p110, %p111;
$L__BB7_63:
	setp.gt.s32 	%p112, %r25, 0;
	@%p112 bra 	$L__BB7_78;
	setp.ne.s32 	%p114, %r25, 0;
	@%p114 bra 	$L__BB7_84;
	shl.b32 	%r78, %r19, 2;
	mul.wide.s32 	%rd19, %r78, 4;
	add.s64 	%rd7, %rd1, %rd19;
	ld.global.u32 	%r79, [%rd7];
	setp.eq.s32 	%p115, %r79, 1;
	@%p115 bra 	$L__BB7_69;
	not.pred 	%p116, %p197;
	@%p116 bra 	$L__BB7_68;
	ld.global.u32 	%r80, [%rd7+8];
	setp.eq.s32 	%p117, %r80, 1;
	@%p117 bra 	$L__BB7_69;
$L__BB7_68:
	mov.b32 	%r81, 0;
	st.global.u32 	[%rd2], %r81;
	mov.pred 	%p199, -1;
	mov.pred 	%p198, 0;
	bra.uni 	$L__BB7_84;
$L__BB7_69:
	setp.eq.s32 	%p120, %r3, 0;
	@%p120 bra 	$L__BB7_74;
	setp.ne.s32 	%p122, %r2, %r26;
	@%p122 bra 	$L__BB7_84;
	setp.eq.s32 	%p123, %r3, %r27;
	@%p123 bra 	$L__BB7_73;
	mov.b32 	%r82, 1;
	st.global.u32 	[%rd2], %r82;
	mov.pred 	%p199, 0;
	mov.pred 	%p198, -1;
	bra.uni 	$L__BB7_84;
$L__BB7_73:
	mov.b32 	%r83, 1;
	st.global.u32 	[%rd2], %r83;
	mov.pred 	%p199, 0;
	mov.pred 	%p198, -1;
	bra.uni 	$L__BB7_84;
$L__BB7_74:
	setp.eq.s32 	%p128, %r3, %r27;
	setp.eq.s32 	%p129, %r2, %r26;
	or.pred  	%p130, %p129, %p128;
	@%p130 bra 	$L__BB7_77;
	@%p1 bra 	$L__BB7_84;
	mov.b32 	%r84, 1;
	st.global.u32 	[%rd2], %r84;
	mov.pred 	%p199, 0;
	mov.pred 	%p198, -1;
	bra.uni 	$L__BB7_84;
$L__BB7_77:
	mov.b32 	%r85, 1;
	st.global.u32 	[%rd2], %r85;
	mov.pred 	%p199, 0;
	mov.pred 	%p198, -1;
	bra.uni 	$L__BB7_84;
$L__BB7_78:
	shl.b32 	%r86, %r19, 2;
	mul.wide.s32 	%rd20, %r86, 4;
	add.s64 	%rd8, %rd1, %rd20;
	ld.global.u32 	%r87, [%rd8];
	setp.eq.s32 	%p136, %r87, 1;
	@%p136 bra 	$L__BB7_83;
	not.pred 	%p137, %p197;
	@%p137 bra 	$L__BB7_81;
	ld.global.u32 	%r88, [%rd8+8];
	setp.eq.s32 	%p138, %r88, 1;
	@%p138 bra 	$L__BB7_82;
$L__BB7_81:
	mov.b32 	%r89, 0;
	st.global.u32 	[%rd2], %r89;
	mov.pred 	%p199, -1;
	mov.pred 	%p198, 0;
	bra.uni 	$L__BB7_84;
$L__BB7_82:
	mov.b32 	%r90, 1;
	st.global.u32 	[%rd2], %r90;
	mov.pred 	%p199, 0;
	mov.pred 	%p198, -1;
	bra.uni 	$L__BB7_84;
$L__BB7_83:
	mov.b32 	%r91, 1;
	st.global.u32 	[%rd2], %r91;
	mov.pred 	%p199, 0;
	mov.pred 	%p198, -1;
$L__BB7_84:
	rem.s32 	%r92, %r24, %r29;
	setp.eq.s32 	%p146, %r92, 0;
	setp.eq.s32 	%p147, %r92, %r26;
	or.pred  	%p148, %p146, %p147;
	mov.pred 	%p200, -1;
	@%p148 bra 	$L__BB7_86;
	div.s32 	%r93, %r24, %r29;
	setp.eq.s32 	%p149, %r93, 0;
	setp.eq.s32 	%p150, %r93, %r27;
	or.pred  	%p200, %p149, %p150;
$L__BB7_86:
	setp.gt.s32 	%p151, %r25, 0;
	@%p151 bra 	$L__BB7_97;
	setp.ne.s32 	%p153, %r25, 0;
	@%p153 bra 	$L__BB7_103;
	shl.b32 	%r94, %r24, 2;
	mul.wide.s32 	%rd21, %r94, 4;
	add.s64 	%rd9, %rd1, %rd21;
	ld.global.u32 	%r95, [%rd9+4];
	setp.eq.s32 	%p154, %r95, 1;
	@%p154 bra 	$L__BB7_92;
	not.pred 	%p155, %p200;
	@%p155 bra 	$L__BB7_91;
	ld.global.u32 	%r96, [%rd9+12];
	setp.eq.s32 	%p156, %r96, 1;
	@%p156 bra 	$L__BB7_92;
$L__BB7_91:
	mov.b32 	%r97, 0;
	st.global.u32 	[%rd2+4], %r97;
	mov.pred 	%p202, 0;
	mov.pred 	%p201, -1;
	bra.uni 	$L__BB7_103;
$L__BB7_92:
	not.pred 	%p160, %p1;
	@%p160 bra 	$L__BB7_103;
	setp.eq.s32 	%p161, %r3, %r27;
	@%p161 bra 	$L__BB7_96;
	setp.eq.s32 	%p163, %r3, 0;
	setp.eq.s32 	%p164, %r3, %r27;
	or.pred  	%p165, %p163, %p164;
	@%p165 bra 	$L__BB7_103;
	mov.b32 	%r98, 1;
	st.global.u32 	[%rd2+4], %r98;
	mov.pred 	%p202, -1;
	mov.pred 	%p201, 0;
	bra.uni 	$L__BB7_103;
$L__BB7_96:
	mov.b32 	%r99, 1;
	st.global.u32 	[%rd2+4], %r99;
	mov.pred 	%p202, -1;
	mov.pred 	%p201, 0;
	bra.uni 	$L__BB7_103;
$L__BB7_97:
	shl.b32 	%r100, %r24, 2;
	mul.wide.s32 	%rd22, %r100, 4;
	add.s64 	%rd10, %rd1, %rd22;
	ld.global.u32 	%r101, [%rd10+4];
	setp.eq.s32 	%p170, %r101, 1;
	@%p170 bra 	$L__BB7_102;
	not.pred 	%p171, %p200;
	@%p171 bra 	$L__BB7_100;
	ld.global.u32 	%r102, [%rd10+12];
	setp.eq.s32 	%p172, %r102, 1;
	@%p172 bra 	$L__BB7_101;
$L__BB7_100:
	mov.b32 	%r103, 0;
	st.global.u32 	[%rd2+4], %r103;
	mov.pred 	%p202, 0;
	mov.pred 	%p201, -1;
	bra.uni 	$L__BB7_103;
$L__BB7_101:
	mov.b32 	%r104, 1;
	st.global.u32 	[%rd2+4], %r104;
	mov.pred 	%p202, -1;
	mov.pred 	%p201, 0;
	bra.uni 	$L__BB7_103;
$L__BB7_102:
	mov.b32 	%r105, 1;
	st.global.u32 	[%rd2+4], %r105;
	mov.pred 	%p202, -1;
	mov.pred 	%p201, 0;
$L__BB7_103:
	setp.eq.s32 	%p179, %r3, 0;
	or.pred  	%p180, %p1, %p179;
	setp.eq.s32 	%p181, %r3, %r27;
	and.pred  	%p182, %p198, %p192;
	and.pred  	%p183, %p182, %p201;
	and.pred  	%p18, %p183, %p195;
	and.pred  	%p184, %p199, %p193;
	and.pred  	%p185, %p184, %p202;
	and.pred  	%p19, %p185, %p196;
	setp.ne.s32 	%p186, %r30, 0;
	or.pred  	%p187, %p186, %p180;
	or.pred  	%p188, %p187, %p181;
	@%p188 bra 	$L__BB7_108;
	not.pred 	%p189, %p18;
	@%p189 bra 	$L__BB7_106;
	mov.b32 	%r108, 0;
	st.global.u32 	[%rd2], %r108;
	mov.b32 	%r109, 1;
	st.global.u32 	[%rd2+4], %r109;
	st.global.u32 	[%rd2+8], %r108;
	st.global.u32 	[%rd2+12], %r109;
	bra.uni 	$L__BB7_108;
$L__BB7_106:
	not.pred 	%p190, %p19;
	@%p190 bra 	$L__BB7_108;
	mov.b32 	%r106, 1;
	st.global.u32 	[%rd2], %r106;
	mov.b32 	%r107, 0;
	st.global.u32 	[%rd2+4], %r107;
	st.global.u32 	[%rd2+8], %r106;
	st.global.u32 	[%rd2+12], %r107;
$L__BB7_108:
	ret;

}


// ===== COMPILED SASS (sm_100) =====

	.target	sm_100

	.elftype	@"ET_EXEC"


//--------------------- .note.nv.tkinfo           --------------------------
	.section	.note.nv.tkinfo,"",@"SHT_NOTE"
	.sectionflags	@"SHF_NOTE_NV_TKINFO"
	.tkinfo
        /*0018*/ 	.word	0x00000002
        /*0030*/ 	.string	""
        /*0030*/ 	.string	"ptxas"
        /*0030*/ 	.string	"Cuda compilation tools, release 13.0, V13.0.88"
        /*0030*/ 	.string	"Build cuda_13.0.r13.0/compiler.36424714_0"
        /*0030*/ 	.string	"-arch sm_100 -m 64 "



//--------------------- .note.nv.cuinfo           --------------------------
	.section	.note.nv.cuinfo,"",@"SHT_NOTE"
	.sectionflags	@"SHF_NOTE_NV_CUINFO"
        /*0018*/ 	.short	0x0002
        /*001a*/ 	.short	0x0064
        /*001c*/ 	.short	0x0082
	.zero		2


//--------------------- .nv.info                  --------------------------
	.section	.nv.info,"",@"SHT_CUDA_INFO"
	.align	4


	//----- nvinfo : EIATTR_REGCOUNT
	.align		4
        /*0000*/ 	.byte	0x04, 0x2f
        /*0002*/ 	.short	(.L_1 - .L_0)
	.align		4
.L_0:
        /*0004*/ 	.word	index@(_Z13kernelAoS_colPiS_iii)
        /*0008*/ 	.word	0x0000000a


	//----- nvinfo : EIATTR_FRAME_SIZE
	.align		4
.L_1:
        /*000c*/ 	.byte	0x04, 0x11
        /*000e*/ 	.short	(.L_3 - .L_2)
	.align		4
.L_2:
        /*0010*/ 	.word	index@(_Z13kernelAoS_colPiS_iii)
        /*0014*/ 	.word	0x00000000


	//----- nvinfo : EIATTR_REGCOUNT
	.align		4
.L_3:
        /*0018*/ 	.byte	0x04, 0x2f
        /*001a*/ 	.short	(.L_5 - .L_4)
	.align		4
.L_4:
        /*001c*/ 	.word	index@(_Z16kernelAoS_streamPiS_ii)
        /*0020*/ 	.word	0x00000014


	//----- nvinfo : EIATTR_FRAME_SIZE
	.align		4
.L_5:
        /*0024*/ 	.byte	0x04, 0x11
        /*0026*/ 	.short	(.L_7 - .L_6)
	.align		4
.L_6:
        /*0028*/ 	.word	index@(_Z16kernelAoS_streamPiS_ii)
        /*002c*/ 	.word	0x00000000


	//----- nvinfo : EIATTR_REGCOUNT
	.align		4
.L_7:
        /*0030*/ 	.byte	0x04, 0x2f
        /*0032*/ 	.short	(.L_9 - .L_8)
	.align		4
.L_8:
        /*0034*/ 	.word	index@(_Z13kernelSoA_colPiS_iii)
        /*0038*/ 	.word	0x00000010


	//----- nvinfo : EIATTR_FRAME_SIZE
	.align		4
.L_9:
        /*003c*/ 	.byte	0x04, 0x11
        /*003e*/ 	.short	(.L_11 - .L_10)
	.align		4
.L_10:
        /*0040*/ 	.word	index@(_Z13kernelSoA_colPiS_iii)
        /*0044*/ 	.word	0x00000000


	//----- nvinfo : EIATTR_REGCOUNT
	.align		4
.L_11:
        /*0048*/ 	.byte	0x04, 0x2f
        /*004a*/ 	.short	(.L_13 - .L_12)
	.align		4
.L_12:
        /*004c*/ 	.word	index@(_Z16kernelSoA_streamPiS_iii)
        /*0050*/ 	.word	0x0000001c


	//----- nvinfo : EIATTR_FRAME_SIZE
	.align		4
.L_13:
        /*0054*/ 	.byte	0x04, 0x11
        /*0056*/ 	.short	(.L_15 - .L_14)
	.align		4
.L_14:
        /*0058*/ 	.word	index@(_Z16kernelSoA_streamPiS_iii)
        /*005c*/ 	.word	0x00000000


	//----- nvinfo : EIATTR_REGCOUNT
	.align		4
.L_15:
        /*0060*/ 	.byte	0x04, 0x2f
        /*0062*/ 	.short	(.L_17 - .L_16)
	.align		4
.L_16:
        /*0064*/ 	.word	index@(_Z7f_out_0Piii)
        /*0068*/ 	.word	0x00000008


	//----- nvinfo : EIATTR_FRAME_SIZE
	.align		4
.L_17:
        /*006c*/ 	.byte	0x04, 0x11
        /*006e*/ 	.short	(.L_19 - .L_18)
	.align		4
.L_18:
        /*0070*/ 	.word	index@(_Z7f_out_0Piii)
        /*0074*/ 	.word	0x00000000


	//----- nvinfo : EIATTR_REGCOUNT
	.align		4
.L_19:
        /*0078*/ 	.byte	0x04, 0x2f
        /*007a*/ 	.short	(.L_21 - .L_20)
	.align		4
.L_20:
        /*007c*/ 	.word	index@(_Z19kernelAoS_col_bordePiS_iiii)
        /*0080*/ 	.word	0x00000014


	//----- nvinfo : EIATTR_FRAME_SIZE
	.align		4
.L_21:
        /*0084*/ 	.byte	0x04, 0x11
        /*0086*/ 	.short	(.L_23 - .L_22)
	.align		4
.L_22:
        /*0088*/ 	.word	index@(_Z19kernelAoS_col_bordePiS_iiii)
        /*008c*/ 	.word	0x00000000


	//----- nvinfo : EIATTR_REGCOUNT
	.align		4
.L_23:
        /*0090*/ 	.byte	0x04, 0x2f
        /*0092*/ 	.short	(.L_25 - .L_24)
	.align		4
.L_24:
        /*0094*/ 	.word	index@(_Z22kernelAoS_stream_bordePiS_iii)
        /*0098*/ 	.word	0x00000018


	//----- nvinfo : EIATTR_FRAME_SIZE
	.align		4
.L_25:
        /*009c*/ 	.byte	0x04, 0x11
        /*009e*/ 	.short	(.L_27 - .L_26)
	.align		4
.L_26:
        /*00a0*/ 	.word	index@(_Z22kernelAoS_stream_bordePiS_iii)
        /*00a4*/ 	.word	0x00000000


	//----- nvinfo : EIATTR_REGCOUNT
	.align		4
.L_27:
        /*00a8*/ 	.byte	0x04, 0x2f
        /*00aa*/ 	.short	(.L_29 - .L_28)
	.align		4
.L_28:
        /*00ac*/ 	.word	index@(_Z26kernelAoS_stream_col_bordePiS_iii)
        /*00b0*/ 	.word	0x00000019


	//----- nvinfo : EIATTR_FRAME_SIZE
	.align		4
.L_29:
        /*00b4*/ 	.byte	0x04, 0x11
        /*00b6*/ 	.short	(.L_31 - .L_30)
	.align		4
.L_30:
        /*00b8*/ 	.word	index@(_Z26kernelAoS_stream_col_bordePiS_iii)
        /*00bc*/ 	.word	0x00000000


	//----- nvinfo : EIATTR_MIN_STACK_SIZE
	.align		4
.L_31:
        /*00c0*/ 	.byte	0x04, 0x12
        /*00c2*/ 	.short	(.L_33 - .L_32)
	.align		4
.L_32:
        /*00c4*/ 	.word	index@(_Z26kernelAoS_stream_col_bordePiS_iii)
        /*00c8*/ 	.word	0x00000000


	//----- nvinfo : EIATTR_MIN_STACK_SIZE
	.align		4
.L_33:
        /*00cc*/ 	.byte	0x04, 0x12
        /*00ce*/ 	.short	(.L_35 - .L_34)
	.align		4
.L_34:
        /*00d0*/ 	.word	index@(_Z22kernelAoS_stream_bordePiS_iii)
        /*00d4*/ 	.word	0x00000000


	//----- nvinfo : EIATTR_MIN_STACK_SIZE
	.align		4
.L_35:
        /*00d8*/ 	.byte	0x04, 0x12
        /*00da*/ 	.short	(.L_37 - .L_36)
	.align		4
.L_36:
        /*00dc*/ 	.word	index@(_Z19kernelAoS_col_bordePiS_iiii)
        /*00e0*/ 	.word	0x00000000


	//----- nvinfo : EIATTR_MIN_STACK_SIZE
	.align		4
.L_37:
        /*00e4*/ 	.byte	0x04, 0x12
        /*00e6*/ 	.short	(.L_39 - .L_38)
	.align		4
.L_38:
        /*00e8*/ 	.word	index@(_Z7f_out_0Piii)
        /*00ec*/ 	.word	0x00000000


	//----- nvinfo : EIATTR_MIN_STACK_SIZE
	.align		4
.L_39:
        /*00f0*/ 	.byte	0x04, 0x12
        /*00f2*/ 	.short	(.L_41 - .L_40)
	.align		4
.L_40:
        /*00f4*/ 	.word	index@(_Z16kernelSoA_streamPiS_iii)
        /*00f8*/ 	.word	0x00000000


	//----- nvinfo : EIATTR_MIN_STACK_SIZE
	.align		4
.L_41:
        /*00fc*/ 	.byte	0x04, 0x12
        /*00fe*/ 	.short	(.L_43 - .L_42)
	.align		4
.L_42:
        /*0100*/ 	.word	index@(_Z13kernelSoA_colPiS_iii)
        /*0104*/ 	.word	0x00000000


	//----- nvinfo : EIATTR_MIN_STACK_SIZE
	.align		4
.L_43:
        /*0108*/ 	.byte	0x04, 0x12
        /*010a*/ 	.short	(.L_45 - .L_44)
	.align		4
.L_44:
        /*010c*/ 	.word	index@(_Z16kernelAoS_streamPiS_ii)
        /*0110*/ 	.word	0x00000000


	//----- nvinfo : EIATTR_MIN_STACK_SIZE
	.align		4
.L_45:
        /*0114*/ 	.byte	0x04, 0x12
        /*0116*/ 	.short	(.L_47 - .L_46)
	.align		4
.L_46:
        /*0118*/ 	.word	index@(_Z13kernelAoS_colPiS_iii)
        /*011c*/ 	.word	0x00000000
.L_47:


//--------------------- .nv.compat                --------------------------
	.section	.nv.compat,"",@"SHT_CUDA_COMPAT_INFO"
	.align	4
        /*0000*/ 	.byte	0x02, 0x09, 0x00, 0x00, 0x02, 0x02, 0x01, 0x00, 0x02, 0x05, 0x05, 0x00, 0x03, 0x07, 0x01, 0x01
        /*0010*/ 	.byte	0x02, 0x03, 0x00, 0x00, 0x02, 0x06, 0x01, 0x00, 0x04, 0x0b, 0x08, 0x00, 0x09, 0x00, 0x00, 0x00
        /*0020*/ 	.byte	0x00, 0x00, 0x00, 0x00


//--------------------- .nv.info._Z26kernelAoS_stream_col_bordePiS_iii --------------------------
	.section	.nv.info._Z26kernelAoS_stream_col_bordePiS_iii,"",@"SHT_CUDA_INFO"
	.sectionflags	@""
	.align	4


	//----- nvinfo : EIATTR_CUDA_API_VERSION
	.align		4
        /*0000*/ 	.byte	0x04, 0x37
        /*0002*/ 	.short	(.L_49 - .L_48)
.L_48:
        /*0004*/ 	.word	0x00000082


	//----- nvinfo : EIATTR_KPARAM_INFO
	.align		4
.L_49:
        /*0008*/ 	.byte	0x04, 0x17
        /*000a*/ 	.short	(.L_51 - .L_50)
.L_50:
        /*000c*/ 	.word	0x00000000
        /*0010*/ 	.short	0x0004
        /*0012*/ 	.short	0x0018
        /*0014*/ 	.byte	0x00, 0xf0, 0x11, 0x00


	//----- nvinfo : EIATTR_KPARAM_INFO
	.align		4
.L_51:
        /*0018*/ 	.byte	0x04, 0x17
        /*001a*/ 	.short	(.L_53 - .L_52)
.L_52:
        /*001c*/ 	.word	0x00000000
        /*0020*/ 	.short	0x0003
        /*0022*/ 	.short	0x0014
        /*0024*/ 	.byte	0x00, 0xf0, 0x11, 0x00


	//----- nvinfo : EIATTR_KPARAM_INFO
	.align		4
.L_53:
        /*0028*/ 	.byte	0x04, 0x17
        /*002a*/ 	.short	(.L_55 - .L_54)
.L_54:
        /*002c*/ 	.word	0x00000000
        /*0030*/ 	.short	0x0002
        /*0032*/ 	.short	0x0010
        /*0034*/ 	.byte	0x00, 0xf0, 0x11, 0x00


	//----- nvinfo : EIATTR_KPARAM_INFO
	.align		4
.L_55:
        /*0038*/ 	.byte	0x04, 0x17
        /*003a*/ 	.short	(.L_57 - .L_56)
.L_56:
        /*003c*/ 	.word	0x00000000
        /*0040*/ 	.short	0x0001
        /*0042*/ 	.short	0x0008
        /*0044*/ 	.byte	0x00, 0xf5, 0x21, 0x00


	//----- nvinfo : EIATTR_KPARAM_INFO
	.align		4
.L_57:
        /*0048*/ 	.byte	0x04, 0x17
        /*004a*/ 	.short	(.L_59 - .L_58)
.L_58:
        /*004c*/ 	.word	0x00000000
        /*0050*/ 	.short	0x0000
        /*0052*/ 	.short	0x0000
        /*0054*/ 	.byte	0x00, 0xf5, 0x21, 0x00


	//----- nvinfo : EIATTR_SPARSE_MMA_MASK
	.align		4
.L_59:
        /*0058*/ 	.byte	0x03, 0x50
        /*005a*/ 	.short	0x0000


	//----- nvinfo : EIATTR_MAXREG_COUNT
	.align		4
        /*005c*/ 	.byte	0x03, 0x1b
        /*005e*/ 	.short	0x00ff


	//----- nvinfo : EIATTR_MERCURY_ISA_VERSION
	.align		4
        /*0060*/ 	.byte	0x03, 0x5f
        /*0062*/ 	.short	0x0101


	//----- nvinfo : EIATTR_VRC_CTA_INIT_COUNT
	.align		4
        /*0064*/ 	.byte	0x02, 0x4a
	.zero		1
	.zero		1


	//----- nvinfo : EIATTR_EXIT_INSTR_OFFSETS
	.align		4
        /*0068*/ 	.byte	0x04, 0x1c
        /*006a*/ 	.short	(.L_61 - .L_60)


	//   ....[0]....
.L_60:
        /*006c*/ 	.word	0x00000080


	//   ....[1]....
        /*0070*/ 	.word	0x000024c0


	//   ....[2]....
        /*0074*/ 	.word	0x00002530


	//   ....[3]....
        /*0078*/ 	.word	0x00002540


	//   ....[4]....
        /*007c*/ 	.word	0x000025a0


	//----- nvinfo : EIATTR_CRS_STACK_SIZE
	.align		4
.L_61:
        /*0080*/ 	.byte	0x04, 0x1e
        /*0082*/ 	.short	(.L_63 - .L_62)
.L_62:
        /*0084*/ 	.word	0x00000000


	//----- nvinfo : EIATTR_CBANK_PARAM_SIZE
	.align		4
.L_63:
        /*0088*/ 	.byte	0x03, 0x19
        /*008a*/ 	.short	0x001c


	//----- nvinfo : EIATTR_PARAM_CBANK
	.align		4
        /*008c*/ 	.byte	0x04, 0x0a
        /*008e*/ 	.short	(.L_65 - .L_64)
	.align		4
.L_64:
        /*0090*/ 	.word	index@(.nv.constant0._Z26kernelAoS_stream_col_bordePiS_iii)
        /*0094*/ 	.short	0x0380
        /*0096*/ 	.short	0x001c


	//----- nvinfo : EIATTR_SW_WAR
	.align		4
.L_65:
        /*0098*/ 	.byte	0x04, 0x36
        /*009a*/ 	.short	(.L_67 - .L_66)
.L_66:
        /*009c*/ 	.word	0x00000008
.L_67:


//--------------------- .nv.info._Z22kernelAoS_stream_bordePiS_iii --------------------------
	.section	.nv.info._Z22kernelAoS_stream_bordePiS_iii,"",@"SHT_CUDA_INFO"
	.sectionflags	@""
	.align	4


	//----- nvinfo : EIATTR_CUDA_API_VERSION
	.align		4
        /*0000*/ 	.byte	0x04, 0x37
        /*0002*/ 	.short	(.L_69 - .L_68)
.L_68:
        /*0004*/ 	.word	0x00000082


	//----- nvinfo : EIATTR_KPARAM_INFO
	.align		4
.L_69:
        /*0008*/ 	.byte	0x04, 0x17
        /*000a*/ 	.short	(.L_71 - .L_70)
.L_70:
        /*000c*/ 	.word	0x00000000
        /*0010*/ 	.short	0x0004
        /*0012*/ 	.short	0x0018
        /*0014*/ 	.byte	0x00, 0xf0, 0x11, 0x00


	//----- nvinfo : EIATTR_KPARAM_INFO
	.align		4
.L_71:
        /*0018*/ 	.byte	0x04, 0x17
        /*001a*/ 	.short	(.L_73 - .L_72)
.L_72:
        /*001c*/ 	.word	0x00000000
        /*0020*/ 	.short	0x0003
        /*0022*/ 	.short	0x0014
        /*0024*/ 	.byte	0x00, 0xf0, 0x11, 0x00


	//----- nvinfo : EIATTR_KPARAM_INFO
	.align		4
.L_73:
        /*0028*/ 	.byte	0x04, 0x17
        /*002a*/ 	.short	(.L_75 - .L_74)
.L_74:
        /*002c*/ 	.word	0x00000000
        /*0030*/ 	.short	0x0002
        /*0032*/ 	.short	0x0010
        /*0034*/ 	.byte	0x00, 0xf0, 0x11, 0x00


	//----- nvinfo : EIATTR_KPARAM_INFO
	.align		4
.L_75:
        /*0038*/ 	.byte	0x04, 0x17
        /*003a*/ 	.short	(.L_77 - .L_76)
.L_76:
        /*003c*/ 	.word	0x00000000
        /*0040*/ 	.short	0x0001
        /*0042*/ 	.short	0x0008
        /*0044*/ 	.byte	0x00, 0xf5, 0x21, 0x00


	//----- nvinfo : EIATTR_KPARAM_INFO
	.align		4
.L_77:
        /*0048*/ 	.byte	0x04, 0x17
        /*004a*/ 	.short	(.L_79 - .L_78)
.L_78:
        /*004c*/ 	.word	0x00000000
        /*0050*/ 	.short	0x0000
        /*0052*/ 	.short	0x0000
        /*0054*/ 	.byte	0x00, 0xf5, 0x21, 0x00


	//----- nvinfo : EIATTR_SPARSE_MMA_MASK
	.align		4
.L_79:
        /*0058*/ 	.byte	0x03, 0x50
        /*005a*/ 	.short	0x0000


	//----- nvinfo : EIATTR_MAXREG_COUNT
	.align		4
        /*005c*/ 	.byte	0x03, 0x1b
        /*005e*/ 	.short	0x00ff


	//----- nvinfo : EIATTR_MERCURY_ISA_VERSION
	.align		4
        /*0060*/ 	.byte	0x03, 0x5f
        /*0062*/ 	.short	0x0101


	//----- nvinfo : EIATTR_VRC_CTA_INIT_COUNT
	.align		4
        /*0064*/ 	.byte	0x02, 0x4a
	.zero		1
	.zero		1


	//----- nvinfo : EIATTR_EXIT_INSTR_OFFSETS
	.align		4
        /*0068*/ 	.byte	0x04, 0x1c
        /*006a*/ 	.short	(.L_81 - .L_80)


	//   ....[0]....
.L_80:
        /*006c*/ 	.word	0x00000080


	//   ....[1]....
        /*0070*/ 	.word	0x000008e0


	//   ....[2]....
        /*0074*/ 	.word	0x00000ce0


	//   ....[3]....
        /*0078*/ 	.word	0x00000f90


	//   ....[4]....
        /*007c*/ 	.word	0x00000fd0


	//   ....[5]....
        /*0080*/ 	.word	0x00001000


	//   ....[6]....
        /*0084*/ 	.word	0x000012b0


	//   ....[7]....
        /*0088*/ 	.word	0x000012f0


	//   ....[8]....
        /*008c*/ 	.word	0x00001320


	//----- nvinfo : EIATTR_CRS_STACK_SIZE
	.align		4
.L_81:
        /*0090*/ 	.byte	0x04, 0x1e
        /*0092*/ 	.short	(.L_83 - .L_82)
.L_82:
        /*0094*/ 	.word	0x00000000


	//----- nvinfo : EIATTR_CBANK_PARAM_SIZE
	.align		4
.L_83:
        /*0098*/ 	.byte	0x03, 0x19
        /*009a*/ 	.short	0x001c


	//----- nvinfo : EIATTR_PARAM_CBANK
	.align		4
        /*009c*/ 	.byte	0x04, 0x0a
        /*009e*/ 	.short	(.L_85 - .L_84)
	.align		4
.L_84:
        /*00a0*/ 	.word	index@(.nv.constant0._Z22kernelAoS_stream_bordePiS_iii)
        /*00a4*/ 	.short	0x0380
        /*00a6*/ 	.short	0x001c


	//----- nvinfo : EIATTR_SW_WAR
	.align		4
.L_85:
        /*00a8*/ 	.byte	0x04, 0x36
        /*00aa*/ 	.short	(.L_87 - .L_86)
.L_86:
        /*00ac*/ 	.word	0x00000008
.L_87:


//--------------------- .nv.info._Z19kernelAoS_col_bordePiS_iiii --------------------------
	.section	.nv.info._Z19kernelAoS_col_bordePiS_iiii,"",@"SHT_CUDA_INFO"
	.sectionflags	@""
	.align	4


	//----- nvinfo : EIATTR_CUDA_API_VERSION
	.align		4
        /*0000*/ 	.byte	0x04, 0x37
        /*0002*/ 	.short	(.L_89 - .L_88)
.L_88:
        /*0004*/ 	.word	0x00000082


	//----- nvinfo : EIATTR_KPARAM_INFO
	.align		4
.L_89:
        /*0008*/ 	.byte	0x04, 0x17
        /*000a*/ 	.short	(.L_91 - .L_90)
.L_90:
        /*000c*/ 	.word	0x00000000
        /*0010*/ 	.short	0x0005
        /*0012*/ 	.short	0x001c
        /*0014*/ 	.byte	0x00, 0xf0, 0x11, 0x00


	//----- nvinfo : EIATTR_KPARAM_INFO
	.align		4
.L_91:
        /*0018*/ 	.byte	0x04, 0x17
        /*001a*/ 	.short	(.L_93 - .L_92)
.L_92:
        /*001c*/ 	.word	0x00000000
        /*0020*/ 	.short	0x0004
        /*0022*/ 	.short	0x0018
        /*0024*/ 	.byte	0x00, 0xf0, 0x11, 0x00


	//----- nvinfo : EIATTR_KPARAM_INFO
	.align		4
.L_93:
        /*0028*/ 	.byte	0x04, 0x17
        /*002a*/ 	.short	(.L_95 - .L_94)
.L_94:
        /*002c*/ 	.word	0x00000000
        /*0030*/ 	.short	0x0003
        /*0032*/ 	.short	0x0014
        /*0034*/ 	.byte	0x00, 0xf0, 0x11, 0x00


	//----- nvinfo : EIATTR_KPARAM_INFO
	.align		4
.L_95:
        /*0038*/ 	.byte	0x04, 0x17
        /*003a*/ 	.short	(.L_97 - .L_96)
.L_96:
        /*003c*/ 	.word	0x00000000
        /*0040*/ 	.short	0x0002
        /*0042*/ 	.short	0x0010
        /*0044*/ 	.byte	0x00, 0xf0, 0x11, 0x00


	//----- nvinfo : EIATTR_KPARAM_INFO
	.align		4
.L_97:
        /*0048*/ 	.byte	0x04, 0x17
        /*004a*/ 	.short	(.L_99 - .L_98)
.L_98:
        /*004c*/ 	.word	0x00000000
        /*0050*/ 	.short	0x0001
        /*0052*/ 	.short	0x0008
        /*0054*/ 	.byte	0x00, 0xf5, 0x21, 0x00


	//----- nvinfo : EIATTR_KPARAM_INFO
	.align		4
.L_99:
        /*0058*/ 	.byte	0x04, 0x17
        /*005a*/ 	.short	(.L_101 - .L_100)
.L_100:
        /*005c*/ 	.word	0x00000000
        /*0060*/ 	.short	0x0000
        /*0062*/ 	.short	0x0000
        /*0064*/ 	.byte	0x00, 0xf5, 0x21, 0x00


	//----- nvinfo : EIATTR_SPARSE_MMA_MASK
	.align		4
.L_101:
        /*0068*/ 	.byte	0x03, 0x50
        /*006a*/ 	.short	0x0000


	//----- nvinfo : EIATTR_MAXREG_COUNT
	.align		4
        /*006c*/ 	.byte	0x03, 0x1b
        /*006e*/ 	.short	0x00ff


	//----- nvinfo : EIATTR_MERCURY_ISA_VERSION
	.align		4
        /*0070*/ 	.byte	0x03, 0x5f
        /*0072*/ 	.short	0x0101


	//----- nvinfo : EIATTR_VRC_CTA_INIT_COUNT
	.align		4
        /*0074*/ 	.byte	0x02, 0x4a
	.zero		1
	.zero		1


	//----- nvinfo : EIATTR_EXIT_INSTR_OFFSETS
	.align		4
        /*0078*/ 	.byte	0x04, 0x1c
        /*007a*/ 	.short	(.L_103 - .L_102)


	//   ....[0]....
.L_102:
        /*007c*/ 	.word	0x00000090


	//   ....[1]....
        /*0080*/ 	.word	0x000003e0


	//   ....[2]....
        /*0084*/ 	.word	0x000003f0


	//   ....[3]....
        /*0088*/ 	.word	0x00000450


	//   ....[4]....
        /*008c*/ 	.word	0x00000460


	//   ....[5]....
        /*0090*/ 	.word	0x000004c0


	//   ....[6]....
        /*0094*/ 	.word	0x000005d0


	//   ....[7]....
        /*0098*/ 	.word	0x00000720


	//----- nvinfo : EIATTR_CBANK_PARAM_SIZE
	.align		4
.L_103:
        /*009c*/ 	.byte	0x03, 0x19
        /*009e*/ 	.short	0x0020


	//----- nvinfo : EIATTR_PARAM_CBANK
	.align		4
        /*00a0*/ 	.byte	0x04, 0x0a
        /*00a2*/ 	.short	(.L_105 - .L_104)
	.align		4
.L_104:
        /*00a4*/ 	.word	index@(.nv.constant0._Z19kernelAoS_col_bordePiS_iiii)
        /*00a8*/ 	.short	0x0380
        /*00aa*/ 	.short	0x0020


	//----- nvinfo : EIATTR_SW_WAR
	.align		4
.L_105:
        /*00ac*/ 	.byte	0x04, 0x36
        /*00ae*/ 	.short	(.L_107 - .L_106)
.L_106:
        /*00b0*/ 	.word	0x00000008
.L_107:


//--------------------- .nv.info._Z7f_out_0Piii   --------------------------
	.section	.nv.info._Z7f_out_0Piii,"",@"SHT_CUDA_INFO"
	.sectionflags	@""
	.align	4


	//----- nvinfo : EIATTR_CUDA_API_VERSION
	.align		4
        /*0000*/ 	.byte	0x04, 0x37
        /*0002*/ 	.short	(.L_109 - .L_108)
.L_108:
        /*0004*/ 	.word	0x00000082


	//----- nvinfo : EIATTR_KPARAM_INFO
	.align		4
.L_109:
        /*0008*/ 	.byte	0x04, 0x17
        /*000a*/ 	.short	(.L_111 - .L_110)
.L_110:
        /*000c*/ 	.word	0x00000000
        /*0010*/ 	.short	0x0002
        /*0012*/ 	.short	0x000c
        /*0014*/ 	.byte	0x00, 0xf0, 0x11, 0x00


	//----- nvinfo : EIATTR_KPARAM_INFO
	.align		4
.L_111:
        /*0018*/ 	.byte	0x04, 0x17
        /*001a*/ 	.short	(.L_113 - .L_112)
.L_112:
        /*001c*/ 	.word	0x00000000
        /*0020*/ 	.short	0x0001
        /*0022*/ 	.short	0x0008
        /*0024*/ 	.byte	0x00, 0xf0, 0x11, 0x00


	//----- nvinfo : EIATTR_KPARAM_INFO
	.align		4
.L_113:
        /*0028*/ 	.byte	0x04, 0x17
        /*002a*/ 	.short	(.L_115 - .L_114)
.L_114:
        /*002c*/ 	.word	0x00000000
        /*0030*/ 	.short	0x0000
        /*0032*/ 	.short	0x0000
        /*0034*/ 	.byte	0x00, 0xf5, 0x21, 0x00


	//----- nvinfo : EIATTR_SPARSE_MMA_MASK
	.align		4
.L_115:
        /*0038*/ 	.byte	0x03, 0x50
        /*003a*/ 	.short	0x0000


	//----- nvinfo : EIATTR_MAXREG_COUNT
	.align		4
        /*003c*/ 	.byte	0x03, 0x1b
        /*003e*/ 	.short	0x00ff


	//----- nvinfo : EIATTR_MERCURY_ISA_VERSION
	.align		4
        /*0040*/ 	.byte	0x03, 0x5f
        /*0042*/ 	.short	0x0101


	//----- nvinfo : EIATTR_VRC_CTA_INIT_COUNT
	.align		4
        /*0044*/ 	.byte	0x02, 0x4a
	.zero		1
	.zero		1


	//----- nvinfo : EIATTR_EXIT_INSTR_OFFSETS
	.align		4
        /*0048*/ 	.byte	0x04, 0x1c
        /*004a*/ 	.short	(.L_117 - .L_116)


	//   ....[0]....
.L_116:
        /*004c*/ 	.word	0x00000090


	//   ....[1]....
        /*0050*/ 	.word	0x000000e0


	//----- nvinfo : EIATTR_CBANK_PARAM_SIZE
	.align		4
.L_117:
        /*0054*/ 	.byte	0x03, 0x19
        /*0056*/ 	.short	0x0010


	//----- nvinfo : EIATTR_PARAM_CBANK
	.align		4
        /*0058*/ 	.byte	0x04, 0x0a
        /*005a*/ 	.short	(.L_119 - .L_118)
	.align		4
.L_118:
        /*005c*/ 	.word	index@(.nv.constant0._Z7f_out_0Piii)
        /*0060*/ 	.short	0x0380
        /*0062*/ 	.short	0x0010


	//----- nvinfo : EIATTR_SW_WAR
	.align		4
.L_119:
        /*0064*/ 	.byte	0x04, 0x36
        /*0066*/ 	.short	(.L_121 - .L_120)
.L_120:
        /*0068*/ 	.word	0x00000008
.L_121:


//--------------------- .nv.info._Z16kernelSoA_streamPiS_iii --------------------------
	.section	.nv.info._Z16kernelSoA_streamPiS_iii,"",@"SHT_CUDA_INFO"
	.sectionflags	@""
	.align	4


	//----- nvinfo : EIATTR_CUDA_API_VERSION
	.align		4
        /*0000*/ 	.byte	0x04, 0x37
        /*0002*/ 	.short	(.L_123 - .L_122)
.L_122:
        /*0004*/ 	.word	0x00000082


	//----- nvinfo : EIATTR_KPARAM_INFO
	.align		4
.L_123:
        /*0008*/ 	.byte	0x04, 0x17
        /*000a*/ 	.short	(.L_125 - .L_124)
.L_124:
        /*000c*/ 	.word	0x00000000
        /*0010*/ 	.short	0x0004
        /*0012*/ 	.short	0x0018
        /*0014*/ 	.byte	0x00, 0xf0, 0x11, 0x00


	//----- nvinfo : EIATTR_KPARAM_INFO
	.align		4
.L_125:
        /*0018*/ 	.byte	0x04, 0x17
        /*001a*/ 	.short	(.L_127 - .L_126)
.L_126:
        /*001c*/ 	.word	0x00000000
        /*0020*/ 	.short	0x0003
        /*0022*/ 	.short	0x0014
        /*0024*/ 	.byte	0x00, 0xf0, 0x11, 0x00


	//----- nvinfo : EIATTR_KPARAM_INFO
	.align		4
.L_127:
        /*0028*/ 	.byte	0x04, 0x17
        /*002a*/ 	.short	(.L_129 - .L_128)
.L_128:
        /*002c*/ 	.word	0x00000000
        /*0030*/ 	.short	0x0002
        /*0032*/ 	.short	0x0010
        /*0034*/ 	.byte	0x00, 0xf0, 0x11, 0x00


	//----- nvinfo : EIATTR_KPARAM_INFO
	.align		4
.L_129:
        /*0038*/ 	.byte	0x04, 0x17
        /*003a*/ 	.short	(.L_131 - .L_130)
.L_130:
        /*003c*/ 	.word	0x00000000
        /*0040*/ 	.short	0x0001
        /*0042*/ 	.short	0x0008
        /*0044*/ 	.byte	0x00, 0xf5, 0x21, 0x00


	//----- nvinfo : EIATTR_KPARAM_INFO
	.align		4
.L_131:
        /*0048*/ 	.byte	0x04, 0x17
        /*004a*/ 	.short	(.L_133 - .L_132)
.L_132:
        /*004c*/ 	.word	0x00000000
        /*0050*/ 	.short	0x0000
        /*0052*/ 	.short	0x0000
        /*0054*/ 	.byte	0x00, 0xf5, 0x21, 0x00


	//----- nvinfo : EIATTR_SPARSE_MMA_MASK
	.align		4
.L_133:
        /*0058*/ 	.byte	0x03, 0x50
        /*005a*/ 	.short	0x0000


	//----- nvinfo : EIATTR_MAXREG_COUNT
	.align		4
        /*005c*/ 	.byte	0x03, 0x1b
        /*005e*/ 	.short	0x00ff


	//----- nvinfo : EIATTR_MERCURY_ISA_VERSION
	.align		4
        /*0060*/ 	.byte	0x03, 0x5f
        /*0062*/ 	.short	0x0101


	//----- nvinfo : EIATTR_VRC_CTA_INIT_COUNT
	.align		4
        /*0064*/ 	.byte	0x02, 0x4a
	.zero		1
	.zero		1


	//----- nvinfo : EIATTR_EXIT_INSTR_OFFSETS
	.align		4
        /*0068*/ 	.byte	0x04, 0x1c
        /*006a*/ 	.short	(.L_135 - .L_134)


	//   ....[0]....
.L_134:
        /*006c*/ 	.word	0x00000090


	//   ....[1]....
        /*0070*/ 	.word	0x00000880


	//   ....[2]....
        /*0074*/ 	.word	0x00000e00


	//   ....[3]....
        /*0078*/ 	.word	0x00001200


	//   ....[4]....
        /*007c*/ 	.word	0x00001440


	//   ....[5]....
        /*0080*/ 	.word	0x000014b0


	//   ....[6]....
        /*0084*/ 	.word	0x00001550


	//----- nvinfo : EIATTR_CRS_STACK_SIZE
	.align		4
.L_135:
        /*0088*/ 	.byte	0x04, 0x1e
        /*008a*/ 	.short	(.L_137 - .L_136)
.L_136:
        /*008c*/ 	.word	0x00000000


	//----- nvinfo : EIATTR_CBANK_PARAM_SIZE
	.align		4
.L_137:
        /*0090*/ 	.byte	0x03, 0x19
        /*0092*/ 	.short	0x001c


	//----- nvinfo : EIATTR_PARAM_CBANK
	.align		4
        /*0094*/ 	.byte	0x04, 0x0a
        /*0096*/ 	.short	(.L_139 - .L_138)
	.align		4
.L_138:
        /*0098*/ 	.word	index@(.nv.constant0._Z16kernelSoA_streamPiS_iii)
        /*009c*/ 	.short	0x0380
        /*009e*/ 	.short	0x001c


	//----- nvinfo : EIATTR_SW_WAR
	.align		4
.L_139:
        /*00a0*/ 	.byte	0x04, 0x36
        /*00a2*/ 	.short	(.L_141 - .L_140)
.L_140:
        /*00a4*/ 	.word	0x00000008
.L_141:


//--------------------- .nv.info._Z13kernelSoA_colPiS_iii --------------------------
	.section	.nv.info._Z13kernelSoA_colPiS_iii,"",@"SHT_CUDA_INFO"
	.sectionflags	@""
	.align	4


	//----- nvinfo : EIATTR_CUDA_API_VERSION
	.align		4
        /*0000*/ 	.byte	0x04, 0x37
        /*0002*/ 	.short	(.L_143 - .L_142)
.L_142:
        /*0004*/ 	.word	0x00000082


	//----- nvinfo : EIATTR_KPARAM_INFO
	.align		4
.L_143:
        /*0008*/ 	.byte	0x04, 0x17
        /*000a*/ 	.short	(.L_145 - .L_144)
.L_144:
        /*000c*/ 	.word	0x00000000
        /*0010*/ 	.short	0x0004
        /*0012*/ 	.short	0x0018
        /*0014*/ 	.byte	0x00, 0xf0, 0x11, 0x00


	//----- nvinfo : EIATTR_KPARAM_INFO
	.align		4
.L_145:
        /*0018*/ 	.byte	0x04, 0x17
        /*001a*/ 	.short	(.L_147 - .L_146)
.L_146:
        /*001c*/ 	.word	0x00000000
        /*0020*/ 	.short	0x0003
        /*0022*/ 	.short	0x0014
        /*0024*/ 	.byte	0x00, 0xf0, 0x11, 0x00


	//----- nvinfo : EIATTR_KPARAM_INFO
	.align		4
.L_147:
        /*0028*/ 	.byte	0x04, 0x17
        /*002a*/ 	.short	(.L_149 - .L_148)
.L_148:
        /*002c*/ 	.word	0x00000000
        /*0030*/ 	.short	0x0002
        /*0032*/ 	.short	0x0010
        /*0034*/ 	.byte	0x00, 0xf0, 0x11, 0x00


	//----- nvinfo : EIATTR_KPARAM_INFO
	.align		4
.L_149:
        /*0038*/ 	.byte	0x04, 0x17
        /*003a*/ 	.short	(.L_151 - .L_150)
.L_150:
        /*003c*/ 	.word	0x00000000
        /*0040*/ 	.short	0x0001
        /*0042*/ 	.short	0x0008
        /*0044*/ 	.byte	0x00, 0xf5, 0x21, 0x00


	//----- nvinfo : EIATTR_KPARAM_INFO
	.align		4
.L_151:
        /*0048*/ 	.byte	0x04, 0x17
        /*004a*/ 	.short	(.L_153 - .L_152)
.L_152:
        /*004c*/ 	.word	0x00000000
        /*0050*/ 	.short	0x0000
        /*0052*/ 	.short	0x0000
        /*0054*/ 	.byte	0x00, 0xf5, 0x21, 0x00


	//----- nvinfo : EIATTR_SPARSE_MMA_MASK
	.align		4
.L_153:
        /*0058*/ 	.byte	0x03, 0x50
        /*005a*/ 	.short	0x0000


	//----- nvinfo : EIATTR_MAXREG_COUNT
	.align		4
        /*005c*/ 	.byte	0x03, 0x1b
        /*005e*/ 	.short	0x00ff


	//----- nvinfo : EIATTR_MERCURY_ISA_VERSION
	.align		4
        /*0060*/ 	.byte	0x03, 0x5f
        /*0062*/ 	.short	0x0101


	//----- nvinfo : EIATTR_VRC_CTA_INIT_COUNT
	.align		4
        /*0064*/ 	.byte	0x02, 0x4a
	.zero		1
	.zero		1


	//----- nvinfo : EIATTR_EXIT_INSTR_OFFSETS
	.align		4
        /*0068*/ 	.byte	0x04, 0x1c
        /*006a*/ 	.short	(.L_155 - .L_154)


	//   ....[0]....
.L_154:
        /*006c*/ 	.word	0x00000090


	//   ....[1]....
        /*0070*/ 	.word	0x000001d0


	//   ....[2]....
        /*0074*/ 	.word	0x00000220


	//   ....[3]....
        /*0078*/ 	.word	0x00000280


	//----- nvinfo : EIATTR_CBANK_PARAM_SIZE
	.align		4
.L_155:
        /*007c*/ 	.byte	0x03, 0x19
        /*007e*/ 	.short	0x001c


	//----- nvinfo : EIATTR_PARAM_CBANK
	.align		4
        /*0080*/ 	.byte	0x04, 0x0a
        /*0082*/ 	.short	(.L_157 - .L_156)
	.align		4
.L_156:
        /*0084*/ 	.word	index@(.nv.constant0._Z13kernelSoA_colPiS_iii)
        /*0088*/ 	.short	0x0380
        /*008a*/ 	.short	0x001c


	//----- nvinfo : EIATTR_SW_WAR
	.align		4
.L_157:
        /*008c*/ 	.byte	0x04, 0x36
        /*008e*/ 	.short	(.L_159 - .L_158)
.L_158:
        /*0090*/ 	.word	0x00000008
.L_159:


//--------------------- .nv.info._Z16kernelAoS_streamPiS_ii --------------------------
	.section	.nv.info._Z16kernelAoS_streamPiS_ii,"",@"SHT_CUDA_INFO"
	.sectionflags	@""
	.align	4


	//----- nvinfo : EIATTR_CUDA_API_VERSION
	.align		4
        /*0000*/ 	.byte	0x04, 0x37
        /*0002*/ 	.short	(.L_161 - .L_160)
.L_160:
        /*0004*/ 	.word	0x00000082


	//----- nvinfo : EIATTR_KPARAM_INFO
	.align		4
.L_161:
        /*0008*/ 	.byte	0x04, 0x17
        /*000a*/ 	.short	(.L_163 - .L_162)
.L_162:
        /*000c*/ 	.word	0x00000000
        /*0010*/ 	.short	0x0003
        /*0012*/ 	.short	0x0014
        /*0014*/ 	.byte	0x00, 0xf0, 0x11, 0x00


	//----- nvinfo : EIATTR_KPARAM_INFO
	.align		4
.L_163:
        /*0018*/ 	.byte	0x04, 0x17
        /*001a*/ 	.short	(.L_165 - .L_164)
.L_164:
        /*001c*/ 	.word	0x00000000
        /*0020*/ 	.short	0x0002
        /*0022*/ 	.short	0x0010
        /*0024*/ 	.byte	0x00, 0xf0, 0x11, 0x00


	//----- nvinfo : EIATTR_KPARAM_INFO
	.align		4
.L_165:
        /*0028*/ 	.byte	0x04, 0x17
        /*002a*/ 	.short	(.L_167 - .L_166)
.L_166:
        /*002c*/ 	.word	0x00000000
        /*0030*/ 	.short	0x0001
        /*0032*/ 	.short	0x0008
        /*0034*/ 	.byte	0x00, 0xf5, 0x21, 0x00


	//----- nvinfo : EIATTR_KPARAM_INFO
	.align		4
.L_167:
        /*0038*/ 	.byte	0x04, 0x17
        /*003a*/ 	.short	(.L_169 - .L_168)
.L_168:
        /*003c*/ 	.word	0x00000000
        /*0040*/ 	.short	0x0000
        /*0042*/ 	.short	0x0000
        /*0044*/ 	.byte	0x00, 0xf5, 0x21, 0x00


	//----- nvinfo : EIATTR_SPARSE_MMA_MASK
	.align		4
.L_169:
        /*0048*/ 	.byte	0x03, 0x50
        /*004a*/ 	.short	0x0000


	//----- nvinfo : EIATTR_MAXREG_COUNT
	.align		4
        /*004c*/ 	.byte	0x03, 0x1b
        /*004e*/ 	.short	0x00ff


	//----- nvinfo : EIATTR_MERCURY_ISA_VERSION
	.align		4
        /*0050*/ 	.byte	0x03, 0x5f
        /*0052*/ 	.short	0x0101


	//----- nvinfo : EIATTR_VRC_CTA_INIT_COUNT
	.align		4
        /*0054*/ 	.byte	0x02, 0x4a
	.zero		1
	.zero		1


	//----- nvinfo : EIATTR_EXIT_INSTR_OFFSETS
	.align		4
        /*0058*/ 	.byte	0x04, 0x1c
        /*005a*/ 	.short	(.L_171 - .L_170)


	//   ....[0]....
.L_170:
        /*005c*/ 	.word	0x00000080


	//   ....[1]....
        /*0060*/ 	.word	0x000009f0


	//   ....[2]....
        /*0064*/ 	.word	0x00000a60


	//----- nvinfo : EIATTR_CRS_STACK_SIZE
	.align		4
.L_171:
        /*0068*/ 	.byte	0x04, 0x1e
        /*006a*/ 	.short	(.L_173 - .L_172)
.L_172:
        /*006c*/ 	.word	0x00000000


	//----- nvinfo : EIATTR_CBANK_PARAM_SIZE
	.align		4
.L_173:
        /*0070*/ 	.byte	0x03, 0x19
        /*0072*/ 	.short	0x0018


	//----- nvinfo : EIATTR_PARAM_CBANK
	.align		4
        /*0074*/ 	.byte	0x04, 0x0a
        /*0076*/ 	.short	(.L_175 - .L_174)
	.align		4
.L_174:
        /*0078*/ 	.word	index@(.nv.constant0._Z16kernelAoS_streamPiS_ii)
        /*007c*/ 	.short	0x0380
        /*007e*/ 	.short	0x0018


	//----- nvinfo : EIATTR_SW_WAR
	.align		4
.L_175:
        /*0080*/ 	.byte	0x04, 0x36
        /*0082*/ 	.short	(.L_177 - .L_176)
.L_176:
        /*0084*/ 	.word	0x00000008
.L_177:


//--------------------- .nv.info._Z13kernelAoS_colPiS_iii --------------------------
	.section	.nv.info._Z13kernelAoS_colPiS_iii,"",@"SHT_CUDA_INFO"
	.sectionflags	@""
	.align	4


	//----- nvinfo : EIATTR_CUDA_API_VERSION
	.align		4
        /*0000*/ 	.byte	0x04, 0x37
        /*0002*/ 	.short	(.L_179 - .L_178)
.L_178:
        /*0004*/ 	.word	0x00000082


	//----- nvinfo : EIATTR_KPARAM_INFO
	.align		4
.L_179:
        /*0008*/ 	.byte	0x04, 0x17
        /*000a*/ 	.short	(.L_181 - .L_180)
.L_180:
        /*000c*/ 	.word	0x00000000
        /*0010*/ 	.short	0x0004
        /*0012*/ 	.short	0x0018
        /*0014*/ 	.byte	0x00, 0xf0, 0x11, 0x00


	//----- nvinfo : EIATTR_KPARAM_INFO
	.align		4
.L_181:
        /*0018*/ 	.byte	0x04, 0x17
        /*001a*/ 	.short	(.L_183 - .L_182)
.L_182:
        /*001c*/ 	.word	0x00000000
        /*0020*/ 	.short	0x0003
        /*0022*/ 	.short	0x0014
        /*0024*/ 	.byte	0x00, 0xf0, 0x11, 0x00


	//----- nvinfo : EIATTR_KPARAM_INFO
	.align		4
.L_183:
        /*0028*/ 	.byte	0x04, 0x17
        /*002a*/ 	.short	(.L_185 - .L_184)
.L_184:
        /*002c*/ 	.word	0x00000000
        /*0030*/ 	.short	0x0002
        /*0032*/ 	.short	0x0010
        /*0034*/ 	.byte	0x00, 0xf0, 0x11, 0x00


	//----- nvinfo : EIATTR_KPARAM_INFO
	.align		4
.L_185:
        /*0038*/ 	.byte	0x04, 0x17
        /*003a*/ 	.short	(.L_187 - .L_186)
.L_186:
        /*003c*/ 	.word	0x00000000
        /*0040*/ 	.short	0x0001
        /*0042*/ 	.short	0x0008
        /*0044*/ 	.byte	0x00, 0xf5, 0x21, 0x00


	//----- nvinfo : EIATTR_KPARAM_INFO
	.align		4
.L_187:
        /*0048*/ 	.byte	0x04, 0x17
        /*004a*/ 	.short	(.L_189 - .L_188)
.L_188:
        /*004c*/ 	.word	0x00000000
        /*0050*/ 	.short	0x0000
        /*0052*/ 	.short	0x0000
        /*0054*/ 	.byte	0x00, 0xf5, 0x21, 0x00


	//----- nvinfo : EIATTR_SPARSE_MMA_MASK
	.align		4
.L_189:
        /*0058*/ 	.byte	0x03, 0x50
        /*005a*/ 	.short	0x0000


	//----- nvinfo : EIATTR_MAXREG_COUNT
	.align		4
        /*005c*/ 	.byte	0x03, 0x1b
        /*005e*/ 	.short	0x00ff


	//----- nvinfo : EIATTR_MERCURY_ISA_VERSION
	.align		4
        /*0060*/ 	.byte	0x03, 0x5f
        /*0062*/ 	.short	0x0101


	//----- nvinfo : EIATTR_VRC_CTA_INIT_COUNT
	.align		4
        /*0064*/ 	.byte	0x02, 0x4a
	.zero		1
	.zero		1


	//----- nvinfo : EIATTR_EXIT_INSTR_OFFSETS
	.align		4
        /*0068*/ 	.byte	0x04, 0x1c
        /*006a*/ 	.short	(.L_191 - .L_190)


	//   ....[0]....
.L_190:
        /*006c*/ 	.word	0x00000090


	//   ....[1]....
        /*0070*/ 	.word	0x000001b0


	//   ....[2]....
        /*0074*/ 	.word	0x00000200


	//   ....[3]....
        /*0078*/ 	.word	0x00000260


	//----- nvinfo : EIATTR_CBANK_PARAM_SIZE
	.align		4
.L_191:
        /*007c*/ 	.byte	0x03, 0x19
        /*007e*/ 	.short	0x001c


	//----- nvinfo : EIATTR_PARAM_CBANK
	.align		4
        /*0080*/ 	.byte	0x04, 0x0a
        /*0082*/ 	.short	(.L_193 - .L_192)
	.align		4
.L_192:
        /*0084*/ 	.word	index@(.nv.constant0._Z13kernelAoS_colPiS_iii)
        /*0088*/ 	.short	0x0380
        /*008a*/ 	.short	0x001c


	//----- nvinfo : EIATTR_SW_WAR
	.align		4
.L_193:
        /*008c*/ 	.byte	0x04, 0x36
        /*008e*/ 	.short	(.L_195 - .L_194)
.L_194:
        /*0090*/ 	.word	0x00000008
.L_195:


//--------------------- .nv.callgraph             --------------------------
	.section	.nv.callgraph,"",@"SHT_CUDA_CALLGRAPH"
	.align	4
	.sectionentsize	8
	.align		4
        /*0000*/ 	.word	0x00000000
	.align		4
        /*0004*/ 	.word	0xffffffff
	.align		4
        /*0008*/ 	.word	0x00000000
	.align		4
        /*000c*/ 	.word	0xfffffffe
	.align		4
        /*0010*/ 	.word	0x00000000
	.align		4
        /*0014*/ 	.word	0xfffffffd
	.align		4
        /*0018*/ 	.word	0x00000000
	.align		4
        /*001c*/ 	.word	0xfffffffc


//--------------------- .text._Z26kernelAoS_stream_col_bordePiS_iii --------------------------
	.section	.text._Z26kernelAoS_stream_col_bordePiS_iii,"ax",@progbits
	.align	128
        .global         _Z26kernelAoS_stream_col_bordePiS_iii
        .type           _Z26kernelAoS_stream_col_bordePiS_iii,@function
        .size           _Z26kernelAoS_stream_col_bordePiS_iii,(.L_x_133 - _Z26kernelAoS_stream_col_bordePiS_iii)
        .other          _Z26kernelAoS_stream_col_bordePiS_iii,@"STO_CUDA_ENTRY STV_DEFAULT"
_Z26kernelAoS_stream_col_bordePiS_iii:
.text._Z26kernelAoS_stream_col_bordePiS_iii:
[----:B------:R-:W-:Y:S01]  /*0000*/  LDC R1, c[0x0][0x37c] ;  /* 0x0000df00ff017b82 */ /* 0x000fe20000000800 */
[----:B------:R-:W0:Y:S07]  /*0010*/  S2R R10, SR_TID.X ;  /* 0x00000000000a7919 */ /* 0x000e2e0000002100 */
[----:B------:R-:W1:Y:S01]  /*0020*/  LDC.64 R14, c[0x0][0x390] ;  /* 0x0000e400ff0e7b82 */ /* 0x000e620000000a00 */
[----:B------:R-:W0:Y:S01]  /*0030*/  LDCU UR4, c[0x0][0x360] ;  /* 0x00006c00ff0477ac */ /* 0x000e220008000800 */
[----:B------:R-:W0:Y:S02]  /*0040*/  S2R R3, SR_CTAID.X ;  /* 0x0000000000037919 */ /* 0x000e240000002500 */
[----:B0-----:R-:W-:-:S02]  /*0050*/  IMAD R10, R3, UR4, R10 ;  /* 0x00000004030a7c24 */ /* 0x001fc4000f8e020a */
[----:B-1----:R-:W-:-:S05]  /*0060*/  IMAD R3, R15, R14, RZ ;  /* 0x0000000e0f037224 */ /* 0x002fca00078e02ff */
[----:B------:R-:W-:-:S13]  /*0070*/  ISETP.GE.AND P0, PT, R10, R3, PT ;  /* 0x000000030a00720c */ /* 0x000fda0003f06270 */
[----:B------:R-:W-:Y:S05]  /*0080*/  @P0 EXIT ;  /* 0x000000000000094d */ /* 0x000fea0003800000 */
[----:B------:R-:W-:Y:S01]  /*0090*/  IABS R8, R15 ;  /* 0x0000000f00087213 */ /* 0x000fe20000000000 */
[----:B------:R-:W-:Y:S01]  /*00a0*/  BSSY.RECONVERGENT B0, `(.L_x_0) ;  /* 0x000002b000007945 */ /* 0x000fe20003800200 */
[----:B------:R-:W-:Y:S02]  /*00b0*/  IABS R5, R10 ;  /* 0x0000000a00057213 */ /* 0x000fe40000000000 */
[----:B------:R-:W0:Y:S01]  /*00c0*/  I2F.RP R0, R8 ;  /* 0x0000000800007306 */ /* 0x000e220000209400 */
[----:B------:R-:W-:-:S04]  /*00d0*/  ISETP.NE.AND P5, PT, R15, RZ, PT ;  /* 0x000000ff0f00720c */ /* 0x000fc80003fa5270 */
[----:B------:R-:W-:-:S03]  /*00e0*/  P2R R9, PR, RZ, 0x20 ;  /* 0x00000020ff097803 */ /* 0x000fc60000000000 */
[----:B0-----:R-:W0:Y:S02]  /*00f0*/  MUFU.RCP R0, R0 ;  /* 0x0000000000007308 */ /* 0x001e240000001000 */
[----:B0-----:R-:W-:-:S06]  /*0100*/  VIADD R2, R0, 0xffffffe ;  /* 0x0ffffffe00027836 */ /* 0x001fcc0000000000 */
[----:B------:R0:W1:Y:S02]  /*0110*/  F2I.FTZ.U32.TRUNC.NTZ R3, R2 ;  /* 0x0000000200037305 */ /* 0x000064000021f000 */
[----:B0-----:R-:W-:Y:S02]  /*0120*/  IMAD.MOV.U32 R2, RZ, RZ, RZ ;  /* 0x000000ffff027224 */ /* 0x001fe400078e00ff */
[----:B-1----:R-:W-:-:S04]  /*0130*/  IMAD.MOV R7, RZ, RZ, -R3 ;  /* 0x000000ffff077224 */ /* 0x002fc800078e0a03 */
[----:B------:R-:W-:-:S04]  /*0140*/  IMAD R7, R7, R8, RZ ;  /* 0x0000000807077224 */ /* 0x000fc800078e02ff */
[----:B------:R-:W-:-:S06]  /*0150*/  IMAD.HI.U32 R7, R3, R7, R2 ;  /* 0x0000000703077227 */ /* 0x000fcc00078e0002 */
[----:B------:R-:W-:-:S04]  /*0160*/  IMAD.HI.U32 R3, R7, R5, RZ ;  /* 0x0000000507037227 */ /* 0x000fc800078e00ff */
[----:B------:R-:W-:-:S04]  /*0170*/  IMAD.MOV R0, RZ, RZ, -R3 ;  /* 0x000000ffff007224 */ /* 0x000fc800078e0a03 */
[----:B------:R-:W-:Y:S01]  /*0180*/  IMAD R5, R8, R0, R5 ;  /* 0x0000000008057224 */ /* 0x000fe200078e0205 */
[----:B------:R-:W-:-:S04]  /*0190*/  LOP3.LUT R0, R10, R15, RZ, 0x3c, !PT ;  /* 0x0000000f0a007212 */ /* 0x000fc800078e3cff */
[----:B------:R-:W-:Y:S02]  /*01a0*/  ISETP.GT.U32.AND P1, PT, R8, R5, PT ;  /* 0x000000050800720c */ /* 0x000fe40003f24070 */
[----:B------:R-:W-:-:S11]  /*01b0*/  ISETP.GE.AND P2, PT, R0, RZ, PT ;  /* 0x000000ff0000720c */ /* 0x000fd60003f46270 */
[----:B------:R-:W-:Y:S02]  /*01c0*/  @!P1 IMAD.IADD R5, R5, 0x1, -R8 ;  /* 0x0000000105059824 */ /* 0x000fe400078e0a08 */
[----:B------:R-:W-:-:S03]  /*01d0*/  @!P1 VIADD R3, R3, 0x1 ;  /* 0x0000000103039836 */ /* 0x000fc60000000000 */
[----:B------:R-:W-:Y:S02]  /*01e0*/  ISETP.GE.U32.AND P0, PT, R5, R8, PT ;  /* 0x000000080500720c */ /* 0x000fe40003f06070 */
[----:B------:R-:W-:-:S11]  /*01f0*/  LOP3.LUT R5, RZ, R15, RZ, 0x33, !PT ;  /* 0x0000000fff057212 */ /* 0x000fd600078e33ff */
[----:B------:R-:W-:-:S04]  /*0200*/  @P0 VIADD R3, R3, 0x1 ;  /* 0x0000000103030836 */ /* 0x000fc80000000000 */
[----:B------:R-:W-:-:S05]  /*0210*/  @!P2 IMAD.MOV R3, RZ, RZ, -R3 ;  /* 0x000000ffff03a224 */ /* 0x000fca00078e0a03 */
[----:B------:R-:W-:-:S05]  /*0220*/  SEL R6, R5, R3, !P5 ;  /* 0x0000000305067207 */ /* 0x000fca0006800000 */
[----:B------:R-:W-:-:S04]  /*0230*/  IMAD.MOV R3, RZ, RZ, -R6 ;  /* 0x000000ffff037224 */ /* 0x000fc800078e0a06 */
[----:B------:R-:W-:-:S04]  /*0240*/  IMAD R3, R15, R3, R10 ;  /* 0x000000030f037224 */ /* 0x000fc800078e020a */
[C---:B------:R-:W-:Y:S01]  /*0250*/  VIADD R20, R3.reuse, 0x1 ;  /* 0x0000000103147836 */ /* 0x040fe20000000000 */
[----:B------:R-:W-:-:S13]  /*0260*/  ISETP.GE.AND P0, PT, R3, -0x1, PT ;  /* 0xffffffff0300780c */ /* 0x000fda0003f06270 */
[----:B------:R-:W-:Y:S05]  /*0270*/  @!P0 BRA `(.L_x_1) ;  /* 0x0000000000308947 */ /* 0x000fea0003800000 */
[----:B------:R-:W-:Y:S02]  /*0280*/  IABS R11, R20 ;  /* 0x00000014000b7213 */ /* 0x000fe40000000000 */
[----:B------:R-:W-:-:S03]  /*0290*/  ISETP.GE.AND P1, PT, R20, RZ, PT ;  /* 0x000000ff1400720c */ /* 0x000fc60003f26270 */
[----:B------:R-:W-:-:S04]  /*02a0*/  IMAD.HI.U32 R0, R7, R11, RZ ;  /* 0x0000000b07007227 */ /* 0x000fc800078e00ff */
[----:B------:R-:W-:-:S04]  /*02b0*/  IMAD.MOV R0, RZ, RZ, -R0 ;  /* 0x000000ffff007224 */ /* 0x000fc800078e0a00 */
[----:B------:R-:W-:-:S05]  /*02c0*/  IMAD R11, R8, R0, R11 ;  /* 0x00000000080b7224 */ /* 0x000fca00078e020b */
[----:B------:R-:W-:-:S13]  /*02d0*/  ISETP.GT.U32.AND P0, PT, R8, R11, PT ;  /* 0x0000000b0800720c */ /* 0x000fda0003f04070 */
[----:B------:R-:W-:-:S05]  /*02e0*/  @!P0 IMAD.IADD R11, R11, 0x1, -R8 ;  /* 0x000000010b0b8824 */ /* 0x000fca00078e0a08 */
[----:B------:R-:W-:-:S13]  /*02f0*/  ISETP.GT.U32.AND P0, PT, R8, R11, PT ;  /* 0x0000000b0800720c */ /* 0x000fda0003f04070 */
[----:B------:R-:W-:-:S04]  /*0300*/  @!P0 IMAD.IADD R11, R11, 0x1, -R8 ;  /* 0x000000010b0b8824 */ /* 0x000fc800078e0a08 */
[----:B------:R-:W-:-:S05]  /*0310*/  @!P1 IMAD.MOV R11, RZ, RZ, -R11 ;  /* 0x000000ffff0b9224 */ /* 0x000fca00078e0a0b */
[----:B------:R-:W-:Y:S01]  /*0320*/  SEL R20, R5, R11, !P5 ;  /* 0x0000000b05147207 */ /* 0x000fe20006800000 */
[----:B------:R-:W-:Y:S06]  /*0330*/  BRA `(.L_x_2) ;  /* 0x0000000000047947 */ /* 0x000fec0003800000 */
.L_x_1:
[----:B------:R-:W-:-:S07]  /*0340*/  IMAD.IADD R20, R20, 0x1, R15 ;  /* 0x0000000114147824 */ /* 0x000fce00078e020f */
.L_x_2:
[----:B------:R-:W-:Y:S05]  /*0350*/  BSYNC.RECONVERGENT B0 ;  /* 0x0000000000007941 */ /* 0x000fea0003800200 */
.L_x_0:
[C---:B------:R-:W-:Y:S01]  /*0360*/  ISETP.GE.AND P0, PT, R6.reuse, -0x1, PT ;  /* 0xffffffff0600780c */ /* 0x040fe20003f06270 */
[----:B------:R-:W-:Y:S01]  /*0370*/  BSSY.RECONVERGENT B0, `(.L_x_3) ;  /* 0x000001b000007945 */ /* 0x000fe20003800200 */
[C---:B------:R-:W-:Y:S02]  /*0380*/  IMAD R20, R6.reuse, R15, R20 ;  /* 0x0000000f06147224 */ /* 0x040fe400078e0214 */
[----:B------:R-:W-:-:S09]  /*0390*/  VIADD R19, R6, 0x1 ;  /* 0x0000000106137836 */ /* 0x000fd20000000000 */
[----:B------:R-:W-:Y:S05]  /*03a0*/  @!P0 BRA `(.L_x_4) ;  /* 0x0000000000588947 */ /* 0x000fea0003800000 */
[----:B------:R-:W-:Y:S02]  /*03b0*/  IABS R11, R14 ;  /* 0x0000000e000b7213 */ /* 0x000fe40000000000 */
[----:B------:R-:W-:Y:S02]  /*03c0*/  ISETP.GE.AND P2, PT, R19, RZ, PT ;  /* 0x000000ff1300720c */ /* 0x000fe40003f46270 */
[----:B------:R-:W0:Y:S08]  /*03d0*/  I2F.RP R0, R11 ;  /* 0x0000000b00007306 */ /* 0x000e300000209400 */
[----:B0-----:R-:W0:Y:S02]  /*03e0*/  MUFU.RCP R0, R0 ;  /* 0x0000000000007308 */ /* 0x001e240000001000 */
[----:B0-----:R-:W-:-:S06]  /*03f0*/  VIADD R12, R0, 0xffffffe ;  /* 0x0ffffffe000c7836 */ /* 0x001fcc0000000000 */
[----:B------:R0:W1:Y:S02]  /*0400*/  F2I.FTZ.U32.TRUNC.NTZ R13, R12 ;  /* 0x0000000c000d7305 */ /* 0x000064000021f000 */
[----:B0-----:R-:W-:Y:S02]  /*0410*/  IMAD.MOV.U32 R12, RZ, RZ, RZ ;  /* 0x000000ffff0c7224 */ /* 0x001fe400078e00ff */
[----:B-1----:R-:W-:-:S04]  /*0420*/  IMAD.MOV R2, RZ, RZ, -R13 ;  /* 0x000000ffff027224 */ /* 0x002fc800078e0a0d */
[----:B------:R-:W-:Y:S01]  /*0430*/  IMAD R17, R2, R11, RZ ;  /* 0x0000000b02117224 */ /* 0x000fe200078e02ff */
[----:B------:R-:W-:-:S03]  /*0440*/  IABS R2, R19 ;  /* 0x0000001300027213 */ /* 0x000fc60000000000 */
[----:B------:R-:W-:-:S06]  /*0450*/  IMAD.HI.U32 R13, R13, R17, R12 ;  /* 0x000000110d0d7227 */ /* 0x000fcc00078e000c */
[----:B------:R-:W-:-:S04]  /*0460*/  IMAD.HI.U32 R13, R13, R2, RZ ;  /* 0x000000020d0d7227 */ /* 0x000fc800078e00ff */
[----:B------:R-:W-:-:S04]  /*0470*/  IMAD.MOV R13, RZ, RZ, -R13 ;  /* 0x000000ffff0d7224 */ /* 0x000fc800078e0a0d */
[----:B------:R-:W-:-:S05]  /*0480*/  IMAD R0, R11, R13, R2 ;  /* 0x0000000d0b007224 */ /* 0x000fca00078e0202 */
[----:B------:R-:W-:-:S13]  /*0490*/  ISETP.GT.U32.AND P0, PT, R11, R0, PT ;  /* 0x000000000b00720c */ /* 0x000fda0003f04070 */
[----:B------:R-:W-:Y:S01]  /*04a0*/  @!P0 IMAD.IADD R0, R0, 0x1, -R11 ;  /* 0x0000000100008824 */ /* 0x000fe200078e0a0b */
[----:B------:R-:W-:-:S04]  /*04b0*/  ISETP.NE.AND P0, PT, R14, RZ, PT ;  /* 0x000000ff0e00720c */ /* 0x000fc80003f05270 */
[----:B------:R-:W-:-:S13]  /*04c0*/  ISETP.GT.U32.AND P1, PT, R11, R0, PT ;  /* 0x000000000b00720c */ /* 0x000fda0003f24070 */
[----:B------:R-:W-:-:S04]  /*04d0*/  @!P1 IMAD.IADD R0, R0, 0x1, -R11 ;  /* 0x0000000100009824 */ /* 0x000fc800078e0a0b */
[----:B------:R-:W-:Y:S01]  /*04e0*/  @!P2 IMAD.MOV R0, RZ, RZ, -R0 ;  /* 0x000000ffff00a224 */ /* 0x000fe200078e0a00 */
[----:B------:R-:W-:Y:S01]  /*04f0*/  @!P0 LOP3.LUT R0, RZ, R14, RZ, 0x33, !PT ;  /* 0x0000000eff008212 */ /* 0x000fe200078e33ff */
[----:B------:R-:W-:Y:S06]  /*0500*/  BRA `(.L_x_5) ;  /* 0x0000000000047947 */ /* 0x000fec0003800000 */
.L_x_4:
[----:B------:R-:W-:-:S07]  /*0510*/  IMAD.IADD R0, R19, 0x1, R14 ;  /* 0x0000000113007824 */ /* 0x000fce00078e020e */
.L_x_5:
[----:B------:R-:W-:Y:S05]  /*0520*/  BSYNC.RECONVERGENT B0 ;  /* 0x0000000000007941 */ /* 0x000fea0003800200 */
.L_x_3:
[C---:B------:R-:W-:Y:S01]  /*0530*/  ISETP.GE.AND P0, PT, R3.reuse, 0x1, PT ;  /* 0x000000010300780c */ /* 0x040fe20003f06270 */
[----:B------:R-:W-:Y:S01]  /*0540*/  BSSY.RECONVERGENT B0, `(.L_x_6) ;  /* 0x0000011000007945 */ /* 0x000fe20003800200 */
[----:B------:R-:W-:Y:S02]  /*0550*/  IMAD R18, R0, R15, R3 ;  /* 0x0000000f00127224 */ /* 0x000fe400078e0203 */
[----:B------:R-:W-:-:S09]  /*0560*/  VIADD R4, R3, 0xffffffff ;  /* 0xffffffff03047836 */ /* 0x000fd20000000000 */
        /* <DEDUP_REMOVED lines=13> */
.L_x_7:
[----:B------:R-:W-:-:S07]  /*0640*/  IMAD.IADD R4, R4, 0x1, R15 ;  /* 0x0000000104047824 */ /* 0x000fce00078e020f */
.L_x_8:
[----:B------:R-:W-:Y:S05]  /*0650*/  BSYNC.RECONVERGENT B0 ;  /* 0x0000000000007941 */ /* 0x000fea0003800200 */
.L_x_6:
[C---:B------:R-:W-:Y:S01]  /*0660*/  ISETP.GE.AND P0, PT, R6.reuse, 0x1, PT ;  /* 0x000000010600780c */ /* 0x040fe20003f06270 */
[----:B------:R-:W-:Y:S01]  /*0670*/  BSSY.RECONVERGENT B0, `(.L_x_9) ;  /* 0x000001c000007945 */ /* 0x000fe20003800200 */
[C---:B------:R-:W-:Y:S02]  /*0680*/  IMAD R4, R6.reuse, R15, R4 ;  /* 0x0000000f06047224 */ /* 0x040fe400078e0204 */
[----:B------:R-:W-:-:S09]  /*0690*/  VIADD R17, R6, 0xffffffff ;  /* 0xffffffff06117836 */ /* 0x000fd20000000000 */
[----:B------:R-:W-:Y:S05]  /*06a0*/  @!P0 BRA `(.L_x_10) ;  /* 0x00000000005c8947 */ /* 0x000fea0003800000 */
[----:B------:R-:W-:Y:S02]  /*06b0*/  IABS R19, R14 ;  /* 0x0000000e00137213 */ /* 0x000fe40000000000 */
[----:B------:R-:W-:Y:S02]  /*06c0*/  IABS R2, R17 ;  /* 0x0000001100027213 */ /* 0x000fe40000000000 */
[----:B------:R-:W0:Y:S01]  /*06d0*/  I2F.RP R11, R19 ;  /* 0x00000013000b7306 */ /* 0x000e220000209400 */
[----:B------:R-:W-:Y:S02]  /*06e0*/  ISETP.GE.AND P1, PT, R17, RZ, PT ;  /* 0x000000ff1100720c */ /* 0x000fe40003f26270 */
[----:B------:R-:W-:-:S05]  /*06f0*/  ISETP.NE.AND P2, PT, R14, RZ, PT ;  /* 0x000000ff0e00720c */ /* 0x000fca0003f45270 */
        /* <DEDUP_REMOVED lines=9> */
[----:B------:R-:W-:-:S05]  /*0790*/  IMAD R0, R19, R11, R2 ;  /* 0x0000000b13007224 */ /* 0x000fca00078e0202 */
[----:B------:R-:W-:-:S13]  /*07a0*/  ISETP.GT.U32.AND P0, PT, R19, R0, PT ;  /* 0x000000001300720c */ /* 0x000fda0003f04070 */
[----:B------:R-:W-:-:S05]  /*07b0*/  @!P0 IMAD.IADD R0, R0, 0x1, -R19 ;  /* 0x0000000100008824 */ /* 0x000fca00078e0a13 */
[----:B------:R-:W-:-:S13]  /*07c0*/  ISETP.GT.U32.AND P0, PT, R19, R0, PT ;  /* 0x000000001300720c */ /* 0x000fda0003f04070 */
[----:B------:R-:W-:-:S04]  /*07d0*/  @!P0 IMAD.IADD R0, R0, 0x1, -R19 ;  /* 0x0000000100008824 */ /* 0x000fc800078e0a13 */
[----:B------:R-:W-:Y:S01]  /*07e0*/  @!P1 IMAD.MOV R0, RZ, RZ, -R0 ;  /* 0x000000ffff009224 */ /* 0x000fe200078e0a00 */
[----:B------:R-:W-:-:S05]  /*07f0*/  @!P2 LOP3.LUT R0, RZ, R14, RZ, 0x33, !PT ;  /* 0x0000000eff00a212 */ /* 0x000fca00078e33ff */
[----:B------:R-:W-:Y:S01]  /*0800*/  IMAD.MOV.U32 R16, RZ, RZ, R0 ;  /* 0x000000ffff107224 */ /* 0x000fe200078e0000 */
[----:B------:R-:W-:Y:S06]  /*0810*/  BRA `(.L_x_11) ;  /* 0x0000000000047947 */ /* 0x000fec0003800000 */
.L_x_10:
[----:B------:R-:W-:-:S07]  /*0820*/  IMAD.IADD R16, R17, 0x1, R14 ;  /* 0x0000000111107824 */ /* 0x000fce00078e020e */
.L_x_11:
[----:B------:R-:W-:Y:S05]  /*0830*/  BSYNC.RECONVERGENT B0 ;  /* 0x0000000000007941 */ /* 0x000fea0003800200 */
.L_x_9:
[----:B------:R-:W-:Y:S01]  /*0840*/  IABS R19, R20 ;  /* 0x0000001400137213 */ /* 0x000fe20000000000 */
[----:B------:R-:W-:Y:S01]  /*0850*/  VIADD R2, R15, 0xffffffff ;  /* 0xffffffff0f027836 */ /* 0x000fe20000000000 */
[----:B------:R-:W-:Y:S01]  /*0860*/  ISETP.GE.AND P1, PT, R20, RZ, PT ;  /* 0x000000ff1400720c */ /* 0x000fe20003f26270 */
[----:B------:R-:W0:Y:S01]  /*0870*/  LDC.64 R12, c[0x0][0x388] ;  /* 0x0000e200ff0c7b82 */ /* 0x000e220000000a00 */
[----:B------:R-:W-:Y:S01]  /*0880*/  LOP3.LUT R11, RZ, R6, RZ, 0x33, !PT ;  /* 0x00000006ff0b7212 */ /* 0x000fe200078e33ff */
[----:B------:R-:W-:Y:S01]  /*0890*/  IMAD.HI.U32 R17, R7, R19, RZ ;  /* 0x0000001307117227 */ /* 0x000fe200078e00ff */
[----:B------:R-:W-:Y:S01]  /*08a0*/  ISETP.NE.AND P2, PT, R3, RZ, PT ;  /* 0x000000ff0300720c */ /* 0x000fe20003f45270 */
[----:B------:R-:W1:Y:S01]  /*08b0*/  LDCU.64 UR4, c[0x0][0x358] ;  /* 0x00006b00ff0477ac */ /* 0x000e620008000a00 */
[----:B------:R-:W-:Y:S01]  /*08c0*/  VIADDMNMX R11, R11, R14, R6, PT ;  /* 0x0000000e0b0b7246 */ /* 0x000fe20003800106 */
[----:B------:R-:W-:Y:S01]  /*08d0*/  IMAD.MOV R0, RZ, RZ, -R17 ;  /* 0x000000ffff007224 */ /* 0x000fe200078e0a11 */
[----:B------:R-:W-:Y:S01]  /*08e0*/  ISETP.EQ.OR P6, PT, R3, R2, !P2 ;  /* 0x000000020300720c */ /* 0x000fe200057c2670 */
[----:B------:R-:W-:Y:S02]  /*08f0*/  BSSY.RECONVERGENT B0, `(.L_x_12) ;  /* 0x000001d000007945 */ /* 0x000fe40003800200 */
[----:B------:R-:W-:-:S05]  /*0900*/  IMAD R19, R8, R0, R19 ;  /* 0x0000000008137224 */ /* 0x000fca00078e0213 */
[----:B------:R-:W-:-:S13]  /*0910*/  ISETP.GT.U32.AND P3, PT, R8, R19, PT ;  /* 0x000000130800720c */ /* 0x000fda0003f64070 */
[----:B------:R-:W-:-:S04]  /*0920*/  @!P3 IMAD.IADD R19, R19, 0x1, -R8 ;  /* 0x000000011313b824 */ /* 0x000fc800078e0a08 */
[----:B------:R-:W-:Y:S01]  /*0930*/  IMAD.IADD R0, R19, 0x1, -R8 ;  /* 0x0000000113007824 */ /* 0x000fe200078e0a08 */
[----:B------:R-:W-:-:S04]  /*0940*/  ISETP.GT.U32.AND P0, PT, R8, R19, PT ;  /* 0x000000130800720c */ /* 0x000fc80003f04070 */
[----:B------:R-:W-:Y:S02]  /*0950*/  SEL R22, R0, R19, !P0 ;  /* 0x0000001300167207 */ /* 0x000fe40004000000 */
[----:B------:R-:W-:Y:S02]  /*0960*/  LOP3.LUT R0, RZ, R3, RZ, 0x33, !PT ;  /* 0x00000003ff007212 */ /* 0x000fe400078e33ff */
[----:B------:R-:W-:Y:S01]  /*0970*/  PLOP3.LUT P0, PT, PT, PT, PT, 0x80, 0x8 ;  /* 0x000000000008781c */ /* 0x000fe20003f0f070 */
[----:B------:R-:W-:Y:S01]  /*0980*/  @!P1 IMAD.MOV R22, RZ, RZ, -R22 ;  /* 0x000000ffff169224 */ /* 0x000fe200078e0a16 */
[----:B------:R-:W-:-:S04]  /*0990*/  VIADDMNMX R0, R0, R15, R3, PT ;  /* 0x0000000f00007246 */ /* 0x000fc80003800103 */
[----:B------:R-:W-:Y:S02]  /*09a0*/  SEL R21, R5, R22, !P5 ;  /* 0x0000001605157207 */ /* 0x000fe40006800000 */
[----:B------:R-:W-:Y:S01]  /*09b0*/  VIMNMX R0, PT, PT, R0, R11, PT ;  /* 0x0000000b00007248 */ /* 0x000fe20003fe0100 */
[----:B------:R-:W-:Y:S01]  /*09c0*/  VIADD R11, R14, 0xffffffff ;  /* 0xffffffff0e0b7836 */ /* 0x000fe20000000000 */
[C---:B------:R-:W-:Y:S02]  /*09d0*/  ISETP.NE.AND P1, PT, R21.reuse, R2, PT ;  /* 0x000000021500720c */ /* 0x040fe40003f25270 */
[----:B------:R-:W-:Y:S02]  /*09e0*/  ISETP.GE.AND P4, PT, R0, 0x1, PT ;  /* 0x000000010000780c */ /* 0x000fe40003f86270 */
[----:B------:R-:W-:Y:S01]  /*09f0*/  ISETP.EQ.OR P1, PT, R21, RZ, !P1 ;  /* 0x000000ff1500720c */ /* 0x000fe20004f22670 */
[----:B------:R-:W-:Y:S01]  /*0a00*/  IMAD.SHL.U32 R21, R10, 0x4, RZ ;  /* 0x000000040a157824 */ /* 0x000fe200078e00ff */
[----:B------:R-:W-:-:S11]  /*0a10*/  P2R R14, PR, RZ, 0x40 ;  /* 0x00000040ff0e7803 */ /* 0x000fd60000000000 */
[----:B01----:R-:W-:Y:S05]  /*0a20*/  @P1 BRA `(.L_x_13) ;  /* 0x0000000000241947 */ /* 0x003fea0003800000 */
[----:B------:R-:W-:Y:S01]  /*0a30*/  ISETP.GE.U32.AND P0, PT, R19, R8, PT ;  /* 0x000000081300720c */ /* 0x000fe20003f06070 */
[----:B------:R-:W-:Y:S01]  /*0a40*/  @!P3 VIADD R17, R17, 0x1 ;  /* 0x000000011111b836 */ /* 0x000fe20000000000 */
[----:B------:R-:W-:-:S04]  /*0a50*/  LOP3.LUT R10, R20, R15, RZ, 0x3c, !PT ;  /* 0x0000000f140a7212 */ /* 0x000fc800078e3cff */
[----:B------:R-:W-:-:S07]  /*0a60*/  ISETP.GE.AND P1, PT, R10, RZ, PT ;  /* 0x000000ff0a00720c */ /* 0x000fce0003f26270 */
[----:B------:R-:W-:-:S06]  /*0a70*/  @P0 VIADD R17, R17, 0x1 ;  /* 0x0000000111110836 */ /* 0x000fcc0000000000 */
[----:B------:R-:W-:-:S05]  /*0a80*/  @!P1 IMAD.MOV R17, RZ, RZ, -R17 ;  /* 0x000000ffff119224 */ /* 0x000fca00078e0a11 */
[----:B------:R-:W-:-:S04]  /*0a90*/  SEL R10, R5, R17, !P5 ;  /* 0x00000011050a7207 */ /* 0x000fc80006800000 */
[----:B------:R-:W-:-:S04]  /*0aa0*/  ISETP.NE.AND P0, PT, R10, R11, PT ;  /* 0x0000000b0a00720c */ /* 0x000fc80003f05270 */
[----:B------:R-:W-:-:S13]  /*0ab0*/  ISETP.EQ.OR P0, PT, R10, RZ, !P0 ;  /* 0x000000ff0a00720c */ /* 0x000fda0004702670 */
.L_x_13:
[----:B------:R-:W-:Y:S05]  /*0ac0*/  BSYNC.RECONVERGENT B0 ;  /* 0x0000000000007941 */ /* 0x000fea0003800200 */
.L_x_12:
[----:B------:R-:W-:Y:S01]  /*0ad0*/  BSSY.RECONVERGENT B0, `(.L_x_14) ;  /* 0x000004d000007945 */ /* 0x000fe20003800200 */
[----:B------:R-:W-:-:S04]  /*0ae0*/  IMAD.WIDE R12, R21, 0x4, R12 ;  /* 0x00000004150c7825 */ /* 0x000fc800078e020c */
[----:B------:R-:W-:Y:S01]  /*0af0*/  IMAD R10, R16, R15, R3 ;  /* 0x0000000f100a7224 */ /* 0x000fe200078e0203 */
[----:B------:R-:W-:Y:S06]  /*0b00*/  @!P4 BRA `(.L_x_15) ;  /* 0x000000000064c947 */ /* 0x000fec0003800000 */
[----:B------:R-:W0:Y:S01]  /*0b10*/  LDC.64 R16, c[0x0][0x380] ;  /* 0x0000e000ff107b82 */ /* 0x000e220000000a00 */
[----:B------:R-:W-:-:S04]  /*0b20*/  IMAD.SHL.U32 R19, R20, 0x4, RZ ;  /* 0x0000000414137824 */ /* 0x000fc800078e00ff */
[----:B0-----:R-:W-:-:S05]  /*0b30*/  IMAD.WIDE R16, R19, 0x4, R16 ;  /* 0x0000000413107825 */ /* 0x001fca00078e0210 */
[----:B------:R-:W2:Y:S02]  /*0b40*/  LDG.E R19, desc[UR4][R16.64+0x8] ;  /* 0x0000080410137981 */ /* 0x000ea4000c1e1900 */
[----:B--2---:R-:W-:-:S13]  /*0b50*/  ISETP.NE.AND P1, PT, R19, 0x1, PT ;  /* 0x000000011300780c */ /* 0x004fda0003f25270 */
[----:B------:R-:W-:Y:S01]  /*0b60*/  @!P1 IMAD.MOV.U32 R19, RZ, RZ, 0x1 ;  /* 0x00000001ff139424 */ /* 0x000fe200078e00ff */
[----:B------:R-:W-:Y:S02]  /*0b70*/  @!P1 PLOP3.LUT P5, PT, PT, PT, PT, 0x8, 0x80 ;  /* 0x000000000080981c */ /* 0x000fe40003fae170 */
[----:B------:R-:W-:Y:S02]  /*0b80*/  @!P1 PLOP3.LUT P4, PT, PT, PT, PT, 0x80, 0x8 ;  /* 0x000000000008981c */ /* 0x000fe40003f8f070 */
[----:B------:R0:W-:Y:S01]  /*0b90*/  @!P1 STG.E desc[UR4][R12.64+0x8], R19 ;  /* 0x000008130c009986 */ /* 0x0001e2000c101904 */
[----:B------:R-:W-:Y:S10]  /*0ba0*/  @!P1 BRA `(.L_x_16) ;  /* 0x0000000000fc9947 */ /* 0x000ff40003800000 */
[----:B------:R-:W-:Y:S04]  /*0bb0*/  BSSY.RELIABLE B1, `(.L_x_17) ;  /* 0x000000a000017945 */ /* 0x000fe80003800100 */
[----:B------:R-:W-:Y:S05]  /*0bc0*/  @!P0 BRA `(.L_x_18) ;  /* 0x0000000000208947 */ /* 0x000fea0003800000 */
[----:B------:R-:W2:Y:S02]  /*0bd0*/  LDG.E R16, desc[UR4][R16.64] ;  /* 0x0000000410107981 */ /* 0x000ea4000c1e1900 */
[----:B--2---:R-:W-:-:S13]  /*0be0*/  ISETP.NE.AND P0, PT, R16, 0x1, PT ;  /* 0x000000011000780c */ /* 0x004fda0003f05270 */
[----:B0-----:R-:W-:Y:S01]  /*0bf0*/  @!P0 IMAD.MOV.U32 R19, RZ, RZ, 0x1 ;  /* 0x00000001ff138424 */ /* 0x001fe200078e00ff */
[----:B------:R-:W-:Y:S05]  /*0c00*/  @!P0 BREAK.RELIABLE B1 ;  /* 0x0000000000018942 */ /* 0x000fea0003800100 */
[----:B------:R0:W-:Y:S01]  /*0c10*/  @!P0 STG.E desc[UR4][R12.64+0x8], R19 ;  /* 0x000008130c008986 */ /* 0x0001e2000c101904 */
[----:B------:R-:W-:Y:S02]  /*0c20*/  @!P0 PLOP3.LUT P5, PT, PT, PT, PT, 0x8, 0x80 ;  /* 0x000000000080881c */ /* 0x000fe40003fae170 */
[----:B------:R-:W-:Y:S01]  /*0c30*/  @!P0 PLOP3.LUT P4, PT, PT, PT, PT, 0x80, 0x8 ;  /* 0x000000000008881c */ /* 0x000fe20003f8f070 */
[----:B------:R-:W-:-:S12]  /*0c40*/  @!P0 BRA `(.L_x_16) ;  /* 0x0000000000d48947 */ /* 0x000fd80003800000 */
.L_x_18:
[----:B------:R-:W-:Y:S05]  /*0c50*/  BSYNC.RELIABLE B1 ;  /* 0x0000000000017941 */ /* 0x000fea0003800100 */
.L_x_17:
[----:B------:R1:W-:Y:S01]  /*0c60*/  STG.E desc[UR4][R12.64+0x8], RZ ;  /* 0x000008ff0c007986 */ /* 0x0003e2000c101904 */
[----:B------:R-:W-:Y:S02]  /*0c70*/  PLOP3.LUT P5, PT, PT, PT, PT, 0x80, 0x8 ;  /* 0x000000000008781c */ /* 0x000fe40003faf070 */
[----:B------:R-:W-:Y:S01]  /*0c80*/  PLOP3.LUT P4, PT, PT, PT, PT, 0x8, 0x80 ;  /* 0x000000000080781c */ /* 0x000fe20003f8e170 */
[----:B------:R-:W-:-:S12]  /*0c90*/  BRA `(.L_x_16) ;  /* 0x0000000000c07947 */ /* 0x000fd80003800000 */
.L_x_15:
[----:B------:R-:W-:-:S13]  /*0ca0*/  ISETP.NE.AND P1, PT, R0, RZ, PT ;  /* 0x000000ff0000720c */ /* 0x000fda0003f25270 */
[----:B------:R-:W-:Y:S05]  /*0cb0*/  @P1 BRA `(.L_x_16) ;  /* 0x0000000000b81947 */ /* 0x000fea0003800000 */
[----:B------:R-:W0:Y:S01]  /*0cc0*/  LDC.64 R16, c[0x0][0x380] ;  /* 0x0000e000ff107b82 */ /* 0x000e220000000a00 */
[----:B------:R-:W-:-:S04]  /*0cd0*/  IMAD.SHL.U32 R19, R20, 0x4, RZ ;  /* 0x0000000414137824 */ /* 0x000fc800078e00ff */
[----:B0-----:R-:W-:-:S05]  /*0ce0*/  IMAD.WIDE R16, R19, 0x4, R16 ;  /* 0x0000000413107825 */ /* 0x001fca00078e0210 */
[----:B------:R-:W2:Y:S01]  /*0cf0*/  LDG.E R19, desc[UR4][R16.64+0x8] ;  /* 0x0000080410137981 */ /* 0x000ea2000c1e1900 */
[----:B------:R-:W-:Y:S01]  /*0d00*/  BSSY.RELIABLE B1, `(.L_x_19) ;  /* 0x0000009000017945 */ /* 0x000fe20003800100 */
[----:B--2---:R-:W-:-:S13]  /*0d10*/  ISETP.NE.AND P1, PT, R19, 0x1, PT ;  /* 0x000000011300780c */ /* 0x004fda0003f25270 */
[----:B------:R-:W-:Y:S05]  /*0d20*/  @!P1 BRA `(.L_x_20) ;  /* 0x0000000000189947 */ /* 0x000fea0003800000 */
[----:B------:R-:W-:Y:S05]  /*0d30*/  @!P0 BREAK.RELIABLE B1 ;  /* 0x0000000000018942 */ /* 0x000fea0003800100 */
[----:B------:R-:W-:Y:S05]  /*0d40*/  @!P0 BRA `(.L_x_21) ;  /* 0x0000000000888947 */ /* 0x000fea0003800000 */
[----:B------:R-:W2:Y:S02]  /*0d50*/  LDG.E R16, desc[UR4][R16.64] ;  /* 0x0000000410107981 */ /* 0x000ea4000c1e1900 */
[----:B--2---:R-:W-:-:S13]  /*0d60*/  ISETP.NE.AND P0, PT, R16, 0x1, PT ;  /* 0x000000011000780c */ /* 0x004fda0003f05270 */
[----:B------:R-:W-:Y:S05]  /*0d70*/  @P0 BREAK.RELIABLE B1 ;  /* 0x0000000000010942 */ /* 0x000fea0003800100 */
[----:B------:R-:W-:Y:S05]  /*0d80*/  @P0 BRA `(.L_x_21) ;  /* 0x0000000000780947 */ /* 0x000fea0003800000 */
.L_x_20:
[----:B------:R-:W-:Y:S05]  /*0d90*/  BSYNC.RELIABLE B1 ;  /* 0x0000000000017941 */ /* 0x000fea0003800100 */
.L_x_19:
[----:B------:R-:W-:-:S13]  /*0da0*/  ISETP.NE.AND P0, PT, R6, RZ, PT ;  /* 0x000000ff0600720c */ /* 0x000fda0003f05270 */
[----:B------:R-:W-:Y:S05]  /*0db0*/  @P0 BRA `(.L_x_22) ;  /* 0x0000000000480947 */ /* 0x000fea0003800000 */
[----:B------:R-:W-:-:S13]  /*0dc0*/  ISETP.NE.AND P0, PT, R11, RZ, PT ;  /* 0x000000ff0b00720c */ /* 0x000fda0003f05270 */
[----:B------:R-:W-:Y:S01]  /*0dd0*/  @!P0 IMAD.MOV.U32 R17, RZ, RZ, 0x1 ;  /* 0x00000001ff118424 */ /* 0x000fe200078e00ff */
[----:B------:R-:W-:Y:S02]  /*0de0*/  @!P0 PLOP3.LUT P5, PT, PT, PT, PT, 0x8, 0x80 ;  /* 0x000000000080881c */ /* 0x000fe40003fae170 */
[----:B------:R-:W-:Y:S02]  /*0df0*/  @!P0 PLOP3.LUT P4, PT, PT, PT, PT, 0x80, 0x8 ;  /* 0x000000000008881c */ /* 0x000fe40003f8f070 */
[----:B------:R1:W-:Y:S01]  /*0e00*/  @!P0 STG.E desc[UR4][R12.64+0x8], R17 ;  /* 0x000008110c008986 */ /* 0x0003e2000c101904 */
[----:B------:R-:W-:Y:S10]  /*0e10*/  @!P0 BRA `(.L_x_16) ;  /* 0x0000000000608947 */ /* 0x000ff40003800000 */
[----:B------:R-:W-:-:S13]  /*0e20*/  ISETP.NE.AND P0, PT, R3, RZ, PT ;  /* 0x000000ff0300720c */ /* 0x000fda0003f05270 */
[----:B-1----:R-:W-:Y:S01]  /*0e30*/  @!P0 IMAD.MOV.U32 R17, RZ, RZ, 0x1 ;  /* 0x00000001ff118424 */ /* 0x002fe200078e00ff */
[----:B------:R-:W-:Y:S02]  /*0e40*/  @!P0 PLOP3.LUT P5, PT, PT, PT, PT, 0x8, 0x80 ;  /* 0x000000000080881c */ /* 0x000fe40003fae170 */
[----:B------:R-:W-:Y:S02]  /*0e50*/  @!P0 PLOP3.LUT P4, PT, PT, PT, PT, 0x80, 0x8 ;  /* 0x000000000008881c */ /* 0x000fe40003f8f070 */
[----:B------:R2:W-:Y:S01]  /*0e60*/  @!P0 STG.E desc[UR4][R12.64+0x8], R17 ;  /* 0x000008110c008986 */ /* 0x0005e2000c101904 */
[----:B------:R-:W-:Y:S10]  /*0e70*/  @!P0 BRA `(.L_x_16) ;  /* 0x0000000000488947 */ /* 0x000ff40003800000 */
[----:B------:R-:W-:Y:S05]  /*0e80*/  @P6 BRA `(.L_x_16) ;  /* 0x0000000000446947 */ /* 0x000fea0003800000 */
[----:B--2---:R-:W-:Y:S01]  /*0e90*/  IMAD.MOV.U32 R17, RZ, RZ, 0x1 ;  /* 0x00000001ff117424 */ /* 0x004fe200078e00ff */
[----:B------:R-:W-:Y:S02]  /*0ea0*/  PLOP3.LUT P5, PT, PT, PT, PT, 0x8, 0x80 ;  /* 0x000000000080781c */ /* 0x000fe40003fae170 */
[----:B------:R-:W-:Y:S02]  /*0eb0*/  PLOP3.LUT P4, PT, PT, PT, PT, 0x80, 0x8 ;  /* 0x000000000008781c */ /* 0x000fe40003f8f070 */
[----:B------:R3:W-:Y:S01]  /*0ec0*/  STG.E desc[UR4][R12.64+0x8], R17 ;  /* 0x000008110c007986 */ /* 0x0007e2000c101904 */
[----:B------:R-:W-:Y:S10]  /*0ed0*/  BRA `(.L_x_16) ;  /* 0x0000000000307947 */ /* 0x000ff40003800000 */
.L_x_22:
[----:B------:R-:W-:-:S13]  /*0ee0*/  ISETP.NE.AND P0, PT, R3, RZ, PT ;  /* 0x000000ff0300720c */ /* 0x000fda0003f05270 */
[----:B------:R-:W-:Y:S05]  /*0ef0*/  @P0 BRA `(.L_x_16) ;  /* 0x0000000000280947 */ /* 0x000fea0003800000 */
[----:B------:R-:W-:Y:S01]  /*0f00*/  ISETP.NE.AND P0, PT, R6, R11, PT ;  /* 0x0000000b0600720c */ /* 0x000fe20003f05270 */
[----:B------:R-:W-:Y:S01]  /*0f10*/  IMAD.MOV.U32 R17, RZ, RZ, 0x1 ;  /* 0x00000001ff117424 */ /* 0x000fe200078e00ff */
[----:B------:R-:W-:Y:S02]  /*0f20*/  PLOP3.LUT P5, PT, PT, PT, PT, 0x8, 0x80 ;  /* 0x000000000080781c */ /* 0x000fe40003fae170 */
[----:B------:R-:W-:-:S09]  /*0f30*/  PLOP3.LUT P4, PT, PT, PT, PT, 0x80, 0x8 ;  /* 0x000000000008781c */ /* 0x000fd20003f8f070 */
[----:B------:R4:W-:Y:S04]  /*0f40*/  @!P0 STG.E desc[UR4][R12.64+0x8], R17 ;  /* 0x000008110c008986 */ /* 0x0009e8000c101904 */
[----:B------:R4:W-:Y:S01]  /*0f50*/  @P0 STG.E desc[UR4][R12.64+0x8], R17 ;  /* 0x000008110c000986 */ /* 0x0009e2000c101904 */
[----:B------:R-:W-:Y:S05]  /*0f60*/  BRA `(.L_x_16) ;  /* 0x00000000000c7947 */ /* 0x000fea0003800000 */
.L_x_21:
[----:B------:R0:W-:Y:S01]  /*0f70*/  STG.E desc[UR4][R12.64+0x8], RZ ;  /* 0x000008ff0c007986 */ /* 0x0001e2000c101904 */
[----:B------:R-:W-:Y:S02]  /*0f80*/  PLOP3.LUT P5, PT, PT, PT, PT, 0x80, 0x8 ;  /* 0x000000000008781c */ /* 0x000fe40003faf070 */
[----:B------:R-:W-:-:S13]  /*0f90*/  PLOP3.LUT P4, PT, PT, PT, PT, 0x8, 0x80 ;  /* 0x000000000080781c */ /* 0x000fda0003f8e170 */
.L_x_16:
[----:B------:R-:W-:Y:S05]  /*0fa0*/  BSYNC.RECONVERGENT B0 ;  /* 0x0000000000007941 */ /* 0x000fea0003800200 */
.L_x_14:
[----:B------:R-:W-:Y:S05]  /*0fb0*/  WARPSYNC.ALL ;  /* 0x0000000000007948 */ /* 0x000fea0003800000 */
[----:B-1234-:R-:W-:Y:S01]  /*0fc0*/  IABS R17, R18 ;  /* 0x0000001200117213 */ /* 0x01efe20000000000 */
[----:B------:R-:W-:Y:S01]  /*0fd0*/  BSSY.RECONVERGENT B0, `(.L_x_23) ;  /* 0x000001a000007945 */ /* 0x000fe20003800200 */
[----:B------:R-:W-:-:S03]  /*0fe0*/  ISETP.NE.AND P6, PT, R15, RZ, PT ;  /* 0x000000ff0f00720c */ /* 0x000fc60003fc5270 */
[----:B------:R-:W-:-:S04]  /*0ff0*/  IMAD.HI.U32 R16, R7, R17, RZ ;  /* 0x0000001107107227 */ /* 0x000fc800078e00ff */
[----:B0-----:R-:W-:-:S04]  /*1000*/  IMAD.MOV R19, RZ, RZ, -R16 ;  /* 0x000000ffff137224 */ /* 0x001fc800078e0a10 */
[----:B------:R-:W-:-:S05]  /*1010*/  IMAD R17, R8, R19, R17 ;  /* 0x0000001308117224 */ /* 0x000fca00078e0211 */
[----:B------:R-:W-:-:S13]  /*1020*/  ISETP.GT.U32.AND P3, PT, R8, R17, PT ;  /* 0x000000110800720c */ /* 0x000fda0003f64070 */
[----:B------:R-:W-:-:S04]  /*1030*/  @!P3 IMAD.IADD R17, R17, 0x1, -R8 ;  /* 0x000000011111b824 */ /* 0x000fc800078e0a08 */
[----:B------:R-:W-:Y:S01]  /*1040*/  IMAD.IADD R20, R17, 0x1, -R8 ;  /* 0x0000000111147824 */ /* 0x000fe200078e0a08 */
[----:B------:R-:W-:-:S04]  /*1050*/  ISETP.GT.U32.AND P0, PT, R8, R17, PT ;  /* 0x000000110800720c */ /* 0x000fc80003f04070 */
[----:B------:R-:W-:Y:S02]  /*1060*/  SEL R20, R20, R17, !P0 ;  /* 0x0000001114147207 */ /* 0x000fe40004000000 */
[----:B------:R-:W-:-:S13]  /*1070*/  ISETP.GE.AND P0, PT, R18, RZ, PT ;  /* 0x000000ff1200720c */ /* 0x000fda0003f06270 */
[----:B------:R-:W-:Y:S01]  /*1080*/  @!P0 IMAD.MOV R20, RZ, RZ, -R20 ;  /* 0x000000ffff148224 */ /* 0x000fe200078e0a14 */
[----:B------:R-:W-:-:S04]  /*1090*/  PLOP3.LUT P0, PT, PT, PT, PT, 0x80, 0x8 ;  /* 0x000000000008781c */ /* 0x000fc80003f0f070 */
[----:B------:R-:W-:-:S04]  /*10a0*/  SEL R19, R5, R20, !P6 ;  /* 0x0000001405137207 */ /* 0x000fc80007000000 */
[----:B------:R-:W-:-:S04]  /*10b0*/  ISETP.NE.AND P1, PT, R19, R2, PT ;  /* 0x000000021300720c */ /* 0x000fc80003f25270 */
[----:B------:R-:W-:-:S13]  /*10c0*/  ISETP.EQ.OR P1, PT, R19, RZ, !P1 ;  /* 0x000000ff1300720c */ /* 0x000fda0004f22670 */
[----:B------:R-:W-:Y:S05]  /*10d0*/  @P1 BRA `(.L_x_24) ;  /* 0x0000000000241947 */ /* 0x000fea0003800000 */
        /* <DEDUP_REMOVED lines=9> */
.L_x_24:
[----:B------:R-:W-:Y:S05]  /*1170*/  BSYNC.RECONVERGENT B0 ;  /* 0x0000000000007941 */ /* 0x000fea0003800200 */
.L_x_23:
[----:B------:R-:W-:Y:S01]  /*1180*/  ISETP.GT.AND P1, PT, R0, RZ, PT ;  /* 0x000000ff0000720c */ /* 0x000fe20003f24270 */
[----:B------:R-:W-:Y:S03]  /*1190*/  BSSY.RECONVERGENT B0, `(.L_x_25) ;  /* 0x000004f000007945 */ /* 0x000fe60003800200 */
[----:B------:R-:W-:-:S09]  /*11a0*/  P2R R19, PR, RZ, 0x2 ;  /* 0x00000002ff137803 */ /* 0x000fd20000000000 */
[----:B------:R-:W-:Y:S05]  /*11b0*/  @P1 BRA `(.L_x_26) ;  /* 0x0000000000c81947 */ /* 0x000fea0003800000 */
        /* <DEDUP_REMOVED lines=14> */
[----:B------:R-:W-:Y:S05]  /*12a0*/  @!P0 BRA `(.L_x_29) ;  /* 0x0000000000108947 */ /* 0x000fea0003800000 */
.L_x_30:
[----:B------:R3:W-:Y:S01]  /*12b0*/  STG.E desc[UR4][R12.64+0xc], RZ ;  /* 0x00000cff0c007986 */ /* 0x0007e2000c101904 */
[----:B------:R-:W-:Y:S02]  /*12c0*/  PLOP3.LUT P3, PT, PT, PT, PT, 0x8, 0x80 ;  /* 0x000000000080781c */ /* 0x000fe40003f6e170 */
[----:B------:R-:W-:Y:S01]  /*12d0*/  PLOP3.LUT P2, PT, PT, PT, PT, 0x80, 0x8 ;  /* 0x000000000008781c */ /* 0x000fe20003f4f070 */
[----:B------:R-:W-:-:S12]  /*12e0*/  BRA `(.L_x_27) ;  /* 0x0000000000e47947 */ /* 0x000fd80003800000 */
.L_x_29:
[----:B------:R-:W-:Y:S05]  /*12f0*/  BSYNC.RELIABLE B1 ;  /* 0x0000000000017941 */ /* 0x000fea0003800100 */
.L_x_28:
[----:B------:R-:W-:-:S13]  /*1300*/  ISETP.NE.AND P0, PT, R6, RZ, PT ;  /* 0x000000ff0600720c */ /* 0x000fda0003f05270 */
[----:B------:R-:W-:Y:S05]  /*1310*/  @!P0 BRA `(.L_x_31) ;  /* 0x0000000000208947 */ /* 0x000fea0003800000 */
[----:B------:R-:W-:-:S04]  /*1320*/  ISETP.NE.AND P1, PT, R14, RZ, PT ;  /* 0x000000ff0e00720c */ /* 0x000fc80003f25270 */
[----:B------:R-:W-:-:S13]  /*1330*/  ISETP.EQ.OR P0, PT, R6, R11, !P1 ;  /* 0x0000000b0600720c */ /* 0x000fda0004f02670 */
[----:B------:R-:W-:Y:S05]  /*1340*/  @P0 BRA `(.L_x_27) ;  /* 0x0000000000cc0947 */ /* 0x000fea0003800000 */
[----:B------:R-:W-:Y:S01]  /*1350*/  IMAD.MOV.U32 R17, RZ, RZ, 0x1 ;  /* 0x00000001ff117424 */ /* 0x000fe200078e00ff */
[----:B------:R-:W-:Y:S02]  /*1360*/  PLOP3.LUT P3, PT, PT, PT, PT, 0x80, 0x8 ;  /* 0x000000000008781c */ /* 0x000fe40003f6f070 */
[----:B------:R-:W-:Y:S02]  /*1370*/  PLOP3.LUT P2, PT, PT, PT, PT, 0x8, 0x80 ;  /* 0x000000000080781c */ /* 0x000fe40003f4e170 */
[----:B------:R4:W-:Y:S01]  /*1380*/  STG.E desc[UR4][R12.64+0xc], R17 ;  /* 0x00000c110c007986 */ /* 0x0009e2000c101904 */
[----:B------:R-:W-:Y:S10]  /*1390*/  BRA `(.L_x_27) ;  /* 0x0000000000b87947 */ /* 0x000ff40003800000 */
.L_x_31:
[----:B------:R-:W-:-:S13]  /*13a0*/  ISETP.NE.AND P0, PT, R3, R2, PT ;  /* 0x000000020300720c */ /* 0x000fda0003f05270 */
[----:B------:R-:W-:Y:S05]  /*13b0*/  @!P0 BRA `(.L_x_32) ;  /* 0x0000000000348947 */ /* 0x000fea0003800000 */
[----:B------:R-:W-:Y:S05]  /*13c0*/  @!P2 BRA `(.L_x_33) ;  /* 0x00000000001ca947 */ /* 0x000fea0003800000 */
[----:B------:R-:W-:-:S13]  /*13d0*/  ISETP.NE.AND P1, PT, R14, RZ, PT ;  /* 0x000000ff0e00720c */ /* 0x000fda0003f25270 */
[----:B------:R-:W-:Y:S05]  /*13e0*/  @P1 BRA `(.L_x_27) ;  /* 0x0000000000a41947 */ /* 0x000fea0003800000 */
[----:B------:R-:W-:Y:S01]  /*13f0*/  IMAD.MOV.U32 R17, RZ, RZ, 0x1 ;  /* 0x00000001ff117424 */ /* 0x000fe200078e00ff */
[----:B------:R-:W-:Y:S02]  /*1400*/  PLOP3.LUT P3, PT, PT, PT, PT, 0x80, 0x8 ;  /* 0x000000000008781c */ /* 0x000fe40003f6f070 */
[----:B------:R-:W-:Y:S02]  /*1410*/  PLOP3.LUT P2, PT, PT, PT, PT, 0x8, 0x80 ;  /* 0x000000000080781c */ /* 0x000fe40003f4e170 */
[----:B------:R0:W-:Y:S01]  /*1420*/  STG.E desc[UR4][R12.64+0xc], R17 ;  /* 0x00000c110c007986 */ /* 0x0001e2000c101904 */
[----:B------:R-:W-:Y:S10]  /*1430*/  BRA `(.L_x_27) ;  /* 0x0000000000907947 */ /* 0x000ff40003800000 */
.L_x_33:
[----:B------:R-:W-:Y:S01]  /*1440*/  IMAD.MOV.U32 R17, RZ, RZ, 0x1 ;  /* 0x00000001ff117424 */ /* 0x000fe200078e00ff */
[----:B------:R-:W-:Y:S02]  /*1450*/  PLOP3.LUT P3, PT, PT, PT, PT, 0x80, 0x8 ;  /* 0x000000000008781c */ /* 0x000fe40003f6f070 */
[----:B------:R-:W-:Y:S02]  /*1460*/  PLOP3.LUT P2, PT, PT, PT, PT, 0x8, 0x80 ;  /* 0x000000000080781c */ /* 0x000fe40003f4e170 */
[----:B------:R0:W-:Y:S01]  /*1470*/  STG.E desc[UR4][R12.64+0xc], R17 ;  /* 0x00000c110c007986 */ /* 0x0001e2000c101904 */
[----:B------:R-:W-:Y:S10]  /*1480*/  BRA `(.L_x_27) ;  /* 0x00000000007c7947 */ /* 0x000ff40003800000 */
.L_x_32:
[----:B------:R-:W-:Y:S01]  /*1490*/  IMAD.MOV.U32 R17, RZ, RZ, 0x1 ;  /* 0x00000001ff117424 */ /* 0x000fe200078e00ff */
[----:B------:R-:W-:Y:S02]  /*14a0*/  PLOP3.LUT P3, PT, PT, PT, PT, 0x80, 0x8 ;  /* 0x000000000008781c */ /* 0x000fe40003f6f070 */
[----:B------:R-:W-:Y:S02]  /*14b0*/  PLOP3.LUT P2, PT, PT, PT, PT, 0x8, 0x80 ;  /* 0x000000000080781c */ /* 0x000fe40003f4e170 */
[----:B------:R0:W-:Y:S01]  /*14c0*/  STG.E desc[UR4][R12.64+0xc], R17 ;  /* 0x00000c110c007986 */ /* 0x0001e2000c101904 */
[----:B------:R-:W-:Y:S10]  /*14d0*/  BRA `(.L_x_27) ;  /* 0x0000000000687947 */ /* 0x000ff40003800000 */
.L_x_26:
[----:B------:R-:W0:Y:S01]  /*14e0*/  LDC.64 R16, c[0x0][0x380] ;  /* 0x0000e000ff107b82 */ /* 0x000e220000000a00 */
[----:B------:R-:W-:-:S04]  /*14f0*/  IMAD.SHL.U32 R21, R18, 0x4, RZ ;  /* 0x0000000412157824 */ /* 0x000fc800078e00ff */
[----:B0-----:R-:W-:-:S05]  /*1500*/  IMAD.WIDE R16, R21, 0x4, R16 ;  /* 0x0000000415107825 */ /* 0x001fca00078e0210 */
[----:B------:R-:W2:Y:S02]  /*1510*/  LDG.E R18, desc[UR4][R16.64+0xc] ;  /* 0x00000c0410127981 */ /* 0x000ea4000c1e1900 */
[----:B--2---:R-:W-:-:S13]  /*1520*/  ISETP.NE.AND P1, PT, R18, 0x1, PT ;  /* 0x000000011200780c */ /* 0x004fda0003f25270 */
[----:B------:R-:W-:Y:S05]  /*1530*/  @!P1 BRA `(.L_x_34) ;  /* 0x0000000000409947 */ /* 0x000fea0003800000 */
[----:B------:R-:W-:Y:S04]  /*1540*/  BSSY.RELIABLE B1, `(.L_x_35) ;  /* 0x0000006000017945 */ /* 0x000fe80003800100 */
[----:B------:R-:W-:Y:S05]  /*1550*/  @!P0 BRA `(.L_x_36) ;  /* 0x0000000000108947 */ /* 0x000fea0003800000 */
[----:B------:R-:W2:Y:S02]  /*1560*/  LDG.E R16, desc[UR4][R16.64+0x4] ;  /* 0x0000040410107981 */ /* 0x000ea4000c1e1900 */
[----:B--2---:R-:W-:-:S13]  /*1570*/  ISETP.NE.AND P0, PT, R16, 0x1, PT ;  /* 0x000000011000780c */ /* 0x004fda0003f05270 */
[----:B------:R-:W-:Y:S05]  /*1580*/  @!P0 BREAK.RELIABLE B1 ;  /* 0x0000000000018942 */ /* 0x000fea0003800100 */
[----:B------:R-:W-:Y:S05]  /*1590*/  @!P0 BRA `(.L_x_37) ;  /* 0x0000000000148947 */ /* 0x000fea0003800000 */
.L_x_36:
[----:B------:R-:W-:Y:S05]  /*15a0*/  BSYNC.RELIABLE B1 ;  /* 0x0000000000017941 */ /* 0x000fea0003800100 */
.L_x_35:
[----:B------:R2:W-:Y:S01]  /*15b0*/  STG.E desc[UR4][R12.64+0xc], RZ ;  /* 0x00000cff0c007986 */ /* 0x0005e2000c101904 */
[----:B------:R-:W-:Y:S02]  /*15c0*/  PLOP3.LUT P3, PT, PT, PT, PT, 0x8, 0x80 ;  /* 0x000000000080781c */ /* 0x000fe40003f6e170 */
[----:B------:R-:W-:Y:S01]  /*15d0*/  PLOP3.LUT P2, PT, PT, PT, PT, 0x80, 0x8 ;  /* 0x000000000008781c */ /* 0x000fe20003f4f070 */
[----:B------:R-:W-:-:S12]  /*15e0*/  BRA `(.L_x_27) ;  /* 0x0000000000247947 */ /* 0x000fd80003800000 */
.L_x_37:
[----:B------:R-:W-:Y:S01]  /*15f0*/  IMAD.MOV.U32 R17, RZ, RZ, 0x1 ;  /* 0x00000001ff117424 */ /* 0x000fe200078e00ff */
[----:B------:R-:W-:Y:S02]  /*1600*/  PLOP3.LUT P3, PT, PT, PT, PT, 0x80, 0x8 ;  /* 0x000000000008781c */ /* 0x000fe40003f6f070 */
[----:B------:R-:W-:Y:S02]  /*1610*/  PLOP3.LUT P2, PT, PT, PT, PT, 0x8, 0x80 ;  /* 0x000000000080781c */ /* 0x000fe40003f4e170 */
[----:B------:R1:W-:Y:S01]  /*1620*/  STG.E desc[UR4][R12.64+0xc], R17 ;  /* 0x00000c110c007986 */ /* 0x0003e2000c101904 */
[----:B------:R-:W-:Y:S10]  /*1630*/  BRA `(.L_x_27) ;  /* 0x0000000000107947 */ /* 0x000ff40003800000 */
.L_x_34:
[----:B------:R-:W-:Y:S01]  /*1640*/  IMAD.MOV.U32 R17, RZ, RZ, 0x1 ;  /* 0x00000001ff117424 */ /* 0x000fe200078e00ff */
[----:B------:R-:W-:Y:S02]  /*1650*/  PLOP3.LUT P3, PT, PT, PT, PT, 0x80, 0x8 ;  /* 0x000000000008781c */ /* 0x000fe40003f6f070 */
[----:B------:R-:W-:Y:S02]  /*1660*/  PLOP3.LUT P2, PT, PT, PT, PT, 0x8, 0x80 ;  /* 0x000000000080781c */ /* 0x000fe40003f4e170 */
[----:B------:R0:W-:Y:S11]  /*1670*/  STG.E desc[UR4][R12.64+0xc], R17 ;  /* 0x00000c110c007986 */ /* 0x0001f6000c101904 */
.L_x_27:
[----:B------:R-:W-:Y:S05]  /*1680*/  BSYNC.RECONVERGENT B0 ;  /* 0x0000000000007941 */ /* 0x000fea0003800200 */
.L_x_25:
[----:B------:R-:W-:Y:S05]  /*1690*/  WARPSYNC.ALL ;  /* 0x0000000000007948 */ /* 0x000fea0003800000 */
[----:B01--4-:R-:W-:Y:S01]  /*16a0*/  IABS R17, R4 ;  /* 0x0000000400117213 */ /* 0x013fe20000000000 */
[----:B------:R-:W-:Y:S01]  /*16b0*/  BSSY.RECONVERGENT B0, `(.L_x_38) ;  /* 0x000001b000007945 */ /* 0x000fe20003800200 */
[----:B------:R-:W-:-:S03]  /*16c0*/  ISETP.NE.AND P6, PT, R15, RZ, PT ;  /* 0x000000ff0f00720c */ /* 0x000fc60003fc5270 */
[----:B------:R-:W-:-:S04]  /*16d0*/  IMAD.HI.U32 R16, R7, R17, RZ ;  /* 0x0000001107107227 */ /* 0x000fc800078e00ff */
[----:B------:R-:W-:-:S04]  /*16e0*/  IMAD.MOV R18, RZ, RZ, -R16 ;  /* 0x000000ffff127224 */ /* 0x000fc800078e0a10 */
        /* <DEDUP_REMOVED lines=15> */
[----:B------:R-:W-:Y:S02]  /*17e0*/  LOP3.LUT R17, R4, R15, RZ, 0x3c, !PT ;  /* 0x0000000f04117212 */ /* 0x000fe400078e3cff */
[----:B------:R-:W-:-:S09]  /*17f0*/  ISETP.NE.AND P6, PT, R15, RZ, PT ;  /* 0x000000ff0f00720c */ /* 0x000fd20003fc5270 */
[----:B------:R-:W-:Y:S01]  /*1800*/  @P0 VIADD R16, R16, 0x1 ;  /* 0x0000000110100836 */ /* 0x000fe20000000000 */
[----:B------:R-:W-:-:S13]  /*1810*/  ISETP.GE.AND P0, PT, R17, RZ, PT ;  /* 0x000000ff1100720c */ /* 0x000fda0003f06270 */
[----:B------:R-:W-:-:S05]  /*1820*/  @!P0 IMAD.MOV R16, RZ, RZ, -R16 ;  /* 0x000000ffff108224 */ /* 0x000fca00078e0a10 */
[----:B------:R-:W-:-:S04]  /*1830*/  SEL R16, R5, R16, !P6 ;  /* 0x0000001005107207 */ /* 0x000fc80007000000 */
[----:B------:R-:W-:-:S04]  /*1840*/  ISETP.NE.AND P0, PT, R16, R11, PT ;  /* 0x0000000b1000720c */ /* 0x000fc80003f05270 */
[----:B------:R-:W-:-:S13]  /*1850*/  ISETP.EQ.OR P0, PT, R16, RZ, !P0 ;  /* 0x000000ff1000720c */ /* 0x000fda0004702670 */
.L_x_39:
[----:B------:R-:W-:Y:S05]  /*1860*/  BSYNC.RECONVERGENT B0 ;  /* 0x0000000000007941 */ /* 0x000fea0003800200 */
.L_x_38:
[----:B------:R-:W-:Y:S01]  /*1870*/  ISETP.NE.AND P1, PT, R19, RZ, PT ;  /* 0x000000ff1300720c */ /* 0x000fe20003f25270 */
[----:B------:R-:W-:-:S12]  /*1880*/  BSSY.RECONVERGENT B0, `(.L_x_40) ;  /* 0x000004a000007945 */ /* 0x000fd80003800200 */
[----:B------:R-:W-:Y:S05]  /*1890*/  @P1 BRA `(.L_x_41) ;  /* 0x0000000000b81947 */ /* 0x000fea0003800000 */
[----:B------:R-:W-:-:S13]  /*18a0*/  ISETP.NE.AND P1, PT, R0, RZ, PT ;  /* 0x000000ff0000720c */ /* 0x000fda0003f25270 */
[----:B------:R-:W-:Y:S05]  /*18b0*/  @P1 BRA `(.L_x_42) ;  /* 0x0000000400181947 */ /* 0x000fea0003800000 */
[----:B------:R-:W0:Y:S01]  /*18c0*/  LDC.64 R16, c[0x0][0x380] ;  /* 0x0000e000ff107b82 */ /* 0x000e220000000a00 */
[----:B------:R-:W-:-:S04]  /*18d0*/  IMAD.SHL.U32 R21, R4, 0x4, RZ ;  /* 0x0000000404157824 */ /* 0x000fc800078e00ff */
[----:B0-----:R-:W-:-:S05]  /*18e0*/  IMAD.WIDE R16, R21, 0x4, R16 ;  /* 0x0000000415107825 */ /* 0x001fca00078e0210 */
[----:B------:R-:W4:Y:S01]  /*18f0*/  LDG.E R4, desc[UR4][R16.64] ;  /* 0x0000000410047981 */ /* 0x000f22000c1e1900 */
[----:B------:R-:W-:Y:S01]  /*1900*/  BSSY.RELIABLE B1, `(.L_x_43) ;  /* 0x000000d000017945 */ /* 0x000fe20003800100 */
[----:B----4-:R-:W-:-:S13]  /*1910*/  ISETP.NE.AND P1, PT, R4, 0x1, PT ;  /* 0x000000010400780c */ /* 0x010fda0003f25270 */
[----:B------:R-:W-:Y:S05]  /*1920*/  @!P1 BRA `(.L_x_44) ;  /* 0x0000000000289947 */ /* 0x000fea0003800000 */
[----:B------:R-:W-:Y:S05]  /*1930*/  @!P0 BREAK.RELIABLE B1 ;  /* 0x0000000000018942 */ /* 0x000fea0003800100 */
[----:B------:R-:W-:Y:S05]  /*1940*/  @!P0 BRA `(.L_x_45) ;  /* 0x0000000000108947 */ /* 0x000fea0003800000 */
[----:B------:R-:W4:Y:S02]  /*1950*/  LDG.E R16, desc[UR4][R16.64+0x8] ;  /* 0x0000080410107981 */ /* 0x000f24000c1e1900 */
[----:B----4-:R-:W-:-:S13]  /*1960*/  ISETP.NE.AND P0, PT, R16, 0x1, PT ;  /* 0x000000011000780c */ /* 0x010fda0003f05270 */
[----:B------:R-:W-:Y:S05]  /*1970*/  @P0 BREAK.RELIABLE B1 ;  /* 0x0000000000010942 */ /* 0x000fea0003800100 */
[----:B------:R-:W-:Y:S05]  /*1980*/  @!P0 BRA `(.L_x_44) ;  /* 0x0000000000108947 */ /* 0x000fea0003800000 */
.L_x_45:
[----:B------:R0:W-:Y:S01]  /*1990*/  STG.E desc[UR4][R12.64], RZ ;  /* 0x000000ff0c007986 */ /* 0x0001e2000c101904 */
[----:B------:R-:W-:Y:S02]  /*19a0*/  PLOP3.LUT P1, PT, PT, PT, PT, 0x80, 0x8 ;  /* 0x000000000008781c */ /* 0x000fe40003f2f070 */
[----:B------:R-:W-:Y:S01]  /*19b0*/  PLOP3.LUT P0, PT, PT, PT, PT, 0x8, 0x80 ;  /* 0x000000000080781c */ /* 0x000fe20003f0e170 */
[----:B------:R-:W-:-:S12]  /*19c0*/  BRA `(.L_x_42) ;  /* 0x0000000000d47947 */ /* 0x000fd80003800000 */
.L_x_44:
[----:B------:R-:W-:Y:S05]  /*19d0*/  BSYNC.RELIABLE B1 ;  /* 0x0000000000017941 */ /* 0x000fea0003800100 */
.L_x_43:
[----:B------:R-:W-:-:S13]  /*19e0*/  ISETP.NE.AND P0, PT, R6, RZ, PT ;  /* 0x000000ff0600720c */ /* 0x000fda0003f05270 */
[----:B------:R-:W-:Y:S05]  /*19f0*/  @!P0 BRA `(.L_x_46) ;  /* 0x0000000000248947 */ /* 0x000fea0003800000 */
[----:B------:R-:W-:-:S13]  /*1a00*/  ISETP.NE.AND P0, PT, R3, R2, PT ;  /* 0x000000020300720c */ /* 0x000fda0003f05270 */
[----:B------:R-:W-:Y:S05]  /*1a10*/  @P0 BRA `(.L_x_42) ;  /* 0x0000000000c00947 */ /* 0x000fea0003800000 */
[----:B------:R-:W-:Y:S01]  /*1a20*/  ISETP.NE.AND P0, PT, R6, R11, PT ;  /* 0x0000000b0600720c */ /* 0x000fe20003f05270 */
[----:B------:R-:W-:Y:S01]  /*1a30*/  IMAD.MOV.U32 R3, RZ, RZ, 0x1 ;  /* 0x00000001ff037424 */ /* 0x000fe200078e00ff */
[----:B------:R-:W-:-:S11]  /*1a40*/  PLOP3.LUT P1, PT, PT, PT, PT, 0x8, 0x80 ;  /* 0x000000000080781c */ /* 0x000fd60003f2e170 */
[----:B------:R0:W-:Y:S04]  /*1a50*/  @P0 STG.E desc[UR4][R12.64], R3 ;  /* 0x000000030c000986 */ /* 0x0001e8000c101904 */
[----:B------:R0:W-:Y:S01]  /*1a60*/  @!P0 STG.E desc[UR4][R12.64], R3 ;  /* 0x000000030c008986 */ /* 0x0001e2000c101904 */
[----:B------:R-:W-:Y:S01]  /*1a70*/  PLOP3.LUT P0, PT, PT, PT, PT, 0x80, 0x8 ;  /* 0x000000000008781c */ /* 0x000fe20003f0f070 */
[----:B------:R-:W-:-:S12]  /*1a80*/  BRA `(.L_x_42) ;  /* 0x0000000000a47947 */ /* 0x000fd80003800000 */
.L_x_46:
[----:B------:R-:W-:-:S04]  /*1a90*/  ISETP.NE.AND P0, PT, R6, R11, PT ;  /* 0x0000000b0600720c */ /* 0x000fc80003f05270 */
[----:B------:R-:W-:-:S13]  /*1aa0*/  ISETP.EQ.OR P0, PT, R3, R2, !P0 ;  /* 0x000000020300720c */ /* 0x000fda0004702670 */
[----:B------:R-:W-:Y:S05]  /*1ab0*/  @P0 BRA `(.L_x_47) ;  /* 0x00000000001c0947 */ /* 0x000fea0003800000 */
[----:B------:R-:W-:-:S13]  /*1ac0*/  ISETP.NE.AND P6, PT, R14, RZ, PT ;  /* 0x000000ff0e00720c */ /* 0x000fda0003fc5270 */
[----:B------:R-:W-:Y:S05]  /*1ad0*/  @P6 BRA `(.L_x_42) ;  /* 0x0000000000906947 */ /* 0x000fea0003800000 */
[----:B------:R-:W-:Y:S01]  /*1ae0*/  IMAD.MOV.U32 R3, RZ, RZ, 0x1 ;  /* 0x00000001ff037424 */ /* 0x000fe200078e00ff */
[----:B------:R-:W-:Y:S02]  /*1af0*/  PLOP3.LUT P1, PT, PT, PT, PT, 0x8, 0x80 ;  /* 0x000000000080781c */ /* 0x000fe40003f2e170 */
[----:B------:R-:W-:Y:S02]  /*1b00*/  PLOP3.LUT P0, PT, PT, PT, PT, 0x80, 0x8 ;  /* 0x000000000008781c */ /* 0x000fe40003f0f070 */
[----:B------:R4:W-:Y:S01]  /*1b10*/  STG.E desc[UR4][R12.64], R3 ;  /* 0x000000030c007986 */ /* 0x0009e2000c101904 */
[----:B------:R-:W-:Y:S10]  /*1b20*/  BRA `(.L_x_42) ;  /* 0x00000000007c7947 */ /* 0x000ff40003800000 */
.L_x_47:
[----:B------:R-:W-:Y:S01]  /*1b30*/  IMAD.MOV.U32 R3, RZ, RZ, 0x1 ;  /* 0x00000001ff037424 */ /* 0x000fe200078e00ff */
[----:B------:R-:W-:Y:S02]  /*1b40*/  PLOP3.LUT P1, PT, PT, PT, PT, 0x8, 0x80 ;  /* 0x000000000080781c */ /* 0x000fe40003f2e170 */
[----:B------:R-:W-:Y:S02]  /*1b50*/  PLOP3.LUT P0, PT, PT, PT, PT, 0x80, 0x8 ;  /* 0x000000000008781c */ /* 0x000fe40003f0f070 */
[----:B------:R1:W-:Y:S01]  /*1b60*/  STG.E desc[UR4][R12.64], R3 ;  /* 0x000000030c007986 */ /* 0x0003e2000c101904 */
[----:B------:R-:W-:Y:S10]  /*1b70*/  BRA `(.L_x_42) ;  /* 0x0000000000687947 */ /* 0x000ff40003800000 */
.L_x_41:
[----:B------:R-:W0:Y:S01]  /*1b80*/  LDC.64 R16, c[0x0][0x380] ;  /* 0x0000e000ff107b82 */ /* 0x000e220000000a00 */
[----:B------:R-:W-:-:S04]  /*1b90*/  IMAD.SHL.U32 R3, R4, 0x4, RZ ;  /* 0x0000000404037824 */ /* 0x000fc800078e00ff */
[----:B0-----:R-:W-:-:S05]  /*1ba0*/  IMAD.WIDE R16, R3, 0x4, R16 ;  /* 0x0000000403107825 */ /* 0x001fca00078e0210 */
[----:B------:R-:W4:Y:S02]  /*1bb0*/  LDG.E R3, desc[UR4][R16.64] ;  /* 0x0000000410037981 */ /* 0x000f24000c1e1900 */
[----:B----4-:R-:W-:-:S13]  /*1bc0*/  ISETP.NE.AND P1, PT, R3, 0x1, PT ;  /* 0x000000010300780c */ /* 0x010fda0003f25270 */
[----:B------:R-:W-:Y:S05]  /*1bd0*/  @!P1 BRA `(.L_x_48) ;  /* 0x0000000000409947 */ /* 0x000fea0003800000 */
[----:B------:R-:W-:Y:S04]  /*1be0*/  BSSY.RELIABLE B1, `(.L_x_49) ;  /* 0x0000006000017945 */ /* 0x000fe80003800100 */
[----:B------:R-:W-:Y:S05]  /*1bf0*/  @!P0 BRA `(.L_x_50) ;  /* 0x0000000000108947 */ /* 0x000fea0003800000 */
[----:B------:R-:W4:Y:S02]  /*1c00*/  LDG.E R16, desc[UR4][R16.64+0x8] ;  /* 0x0000080410107981 */ /* 0x000f24000c1e1900 */
[----:B----4-:R-:W-:-:S13]  /*1c10*/  ISETP.NE.AND P0, PT, R16, 0x1, PT ;  /* 0x000000011000780c */ /* 0x010fda0003f05270 */
[----:B------:R-:W-:Y:S05]  /*1c20*/  @!P0 BREAK.RELIABLE B1 ;  /* 0x0000000000018942 */ /* 0x000fea0003800100 */
[----:B------:R-:W-:Y:S05]  /*1c30*/  @!P0 BRA `(.L_x_51) ;  /* 0x0000000000148947 */ /* 0x000fea0003800000 */
.L_x_50:
[----:B------:R-:W-:Y:S05]  /*1c40*/  BSYNC.RELIABLE B1 ;  /* 0x0000000000017941 */ /* 0x000fea0003800100 */
.L_x_49:
[----:B------:R0:W-:Y:S01]  /*1c50*/  STG.E desc[UR4][R12.64], RZ ;  /* 0x000000ff0c007986 */ /* 0x0001e2000c101904 */
[----:B------:R-:W-:Y:S02]  /*1c60*/  PLOP3.LUT P1, PT, PT, PT, PT, 0x80, 0x8 ;  /* 0x000000000008781c */ /* 0x000fe40003f2f070 */
[----:B------:R-:W-:Y:S01]  /*1c70*/  PLOP3.LUT P0, PT, PT, PT, PT, 0x8, 0x80 ;  /* 0x000000000080781c */ /* 0x000fe20003f0e170 */
[----:B------:R-:W-:-:S12]  /*1c80*/  BRA `(.L_x_42) ;  /* 0x0000000000247947 */ /* 0x000fd80003800000 */
.L_x_51:
[----:B------:R-:W-:Y:S01]  /*1c90*/  IMAD.MOV.U32 R3, RZ, RZ, 0x1 ;  /* 0x00000001ff037424 */ /* 0x000fe200078e00ff */
[----:B------:R-:W-:Y:S02]  /*1ca0*/  PLOP3.LUT P1, PT, PT, PT, PT, 0x8, 0x80 ;  /* 0x000000000080781c */ /* 0x000fe40003f2e170 */
[----:B------:R-:W-:Y:S02]  /*1cb0*/  PLOP3.LUT P0, PT, PT, PT, PT, 0x80, 0x8 ;  /* 0x000000000008781c */ /* 0x000fe40003f0f070 */
[----:B------:R0:W-:Y:S01]  /*1cc0*/  STG.E desc[UR4][R12.64], R3 ;  /* 0x000000030c007986 */ /* 0x0001e2000c101904 */
[----:B------:R-:W-:Y:S10]  /*1cd0*/  BRA `(.L_x_42) ;  /* 0x0000000000107947 */ /* 0x000ff40003800000 */
.L_x_48:
[----:B------:R-:W-:Y:S01]  /*1ce0*/  IMAD.MOV.U32 R3, RZ, RZ, 0x1 ;  /* 0x00000001ff037424 */ /* 0x000fe200078e00ff */
[----:B------:R-:W-:Y:S02]  /*1cf0*/  PLOP3.LUT P1, PT, PT, PT, PT, 0x8, 0x80 ;  /* 0x000000000080781c */ /* 0x000fe40003f2e170 */
[----:B------:R-:W-:Y:S02]  /*1d00*/  PLOP3.LUT P0, PT, PT, PT, PT, 0x80, 0x8 ;  /* 0x000000000008781c */ /* 0x000fe40003f0f070 */
[----:B------:R0:W-:Y:S11]  /*1d10*/  STG.E desc[UR4][R12.64], R3 ;  /* 0x000000030c007986 */ /* 0x0001f6000c101904 */
.L_x_42:
[----:B------:R-:W-:Y:S05]  /*1d20*/  BSYNC.RECONVERGENT B0 ;  /* 0x0000000000007941 */ /* 0x000fea0003800200 */
.L_x_40:
[----:B------:R-:W-:Y:S05]  /*1d30*/  WARPSYNC.ALL ;  /* 0x0000000000007948 */ /* 0x000fea0003800000 */
[----:B01--4-:R-:W-:Y:S01]  /*1d40*/  IABS R3, R10 ;  /* 0x0000000a00037213 */ /* 0x013fe20000000000 */
[----:B------:R-:W-:Y:S01]  /*1d50*/  BSSY.RECONVERGENT B0, `(.L_x_52) ;  /* 0x0000021000007945 */ /* 0x000fe20003800200 */
[----:B------:R-:W-:Y:S02]  /*1d60*/  P2R R16, PR, RZ, 0x1 ;  /* 0x00000001ff107803 */ /* 0x000fe40000000000 */
[----:B------:R-:W-:Y:S01]  /*1d70*/  ISETP.NE.AND P0, PT, R15, RZ, PT ;  /* 0x000000ff0f00720c */ /* 0x000fe20003f05270 */
[----:B------:R-:W-:-:S04]  /*1d80*/  IMAD.HI.U32 R7, R7, R3, RZ ;  /* 0x0000000307077227 */ /* 0x000fc800078e00ff */
[----:B------:R-:W-:-:S04]  /*1d90*/  IMAD.MOV R4, RZ, RZ, -R7 ;  /* 0x000000ffff047224 */ /* 0x000fc800078e0a07 */
[----:B------:R-:W-:-:S05]  /*1da0*/  IMAD R3, R8, R4, R3 ;  /* 0x0000000408037224 */ /* 0x000fca00078e0203 */
[----:B------:R-:W-:-:S04]  /*1db0*/  ISETP.GT.U32.AND P6, PT, R8, R3, PT ;  /* 0x000000030800720c */ /* 0x000fc80003fc4070 */
[----:B------:R-:W-:-:S09]  /*1dc0*/  P2R R18, PR, RZ, 0x40 ;  /* 0x00000040ff127803 */ /* 0x000fd20000000000 */
[----:B------:R-:W-:-:S04]  /*1dd0*/  @!P6 IMAD.IADD R3, R3, 0x1, -R8 ;  /* 0x000000010303e824 */ /* 0x000fc800078e0a08 */
[----:B------:R-:W-:Y:S01]  /*1de0*/  IMAD.IADD R4, R3, 0x1, -R8 ;  /* 0x0000000103047824 */ /* 0x000fe200078e0a08 */
[----:B------:R-:W-:-:S04]  /*1df0*/  ISETP.GT.U32.AND P6, PT, R8, R3, PT ;  /* 0x000000030800720c */ /* 0x000fc80003fc4070 */
[----:B------:R-:W-:Y:S02]  /*1e00*/  SEL R4, R4, R3, !P6 ;  /* 0x0000000304047207 */ /* 0x000fe40007000000 */
[----:B------:R-:W-:-:S13]  /*1e10*/  ISETP.GE.AND P6, PT, R10, RZ, PT ;  /* 0x000000ff0a00720c */ /* 0x000fda0003fc6270 */
[----:B------:R-:W-:-:S05]  /*1e20*/  @!P6 IMAD.MOV R4, RZ, RZ, -R4 ;  /* 0x000000ffff04e224 */ /* 0x000fca00078e0a04 */
[----:B------:R-:W-:Y:S02]  /*1e30*/  SEL R17, R5, R4, !P0 ;  /* 0x0000000405117207 */ /* 0x000fe40004000000 */
[----:B------:R-:W-:Y:S02]  /*1e40*/  PLOP3.LUT P0, PT, PT, PT, PT, 0x80, 0x8 ;  /* 0x000000000008781c */ /* 0x000fe40003f0f070 */
[C---:B------:R-:W-:Y:S02]  /*1e50*/  ISETP.NE.AND P6, PT, R17.reuse, R2, PT ;  /* 0x000000021100720c */ /* 0x040fe40003fc5270 */
[----:B------:R-:W-:Y:S02]  /*1e60*/  P2R R4, PR, RZ, 0x1 ;  /* 0x00000001ff047803 */ /* 0x000fe40000000000 */
[----:B------:R-:W-:Y:S02]  /*1e70*/  ISETP.EQ.OR P6, PT, R17, RZ, !P6 ;  /* 0x000000ff1100720c */ /* 0x000fe400077c2670 */
[----:B------:R-:W-:-:S11]  /*1e80*/  ISETP.NE.AND P0, PT, R16, RZ, PT ;  /* 0x000000ff1000720c */ /* 0x000fd60003f05270 */
[----:B------:R-:W-:Y:S05]  /*1e90*/  @P6 BRA `(.L_x_53) ;  /* 0x0000000000306947 */ /* 0x000fea0003800000 */
[----:B------:R-:W-:Y:S02]  /*1ea0*/  ISETP.NE.AND P6, PT, R18, RZ, PT ;  /* 0x000000ff1200720c */ /* 0x000fe40003fc5270 */
[----:B------:R-:W-:-:S11]  /*1eb0*/  LOP3.LUT R15, R10, R15, RZ, 0x3c, !PT ;  /* 0x0000000f0a0f7212 */ /* 0x000fd600078e3cff */
[----:B------:R-:W-:Y:S01]  /*1ec0*/  @!P6 VIADD R7, R7, 0x1 ;  /* 0x000000010707e836 */ /* 0x000fe20000000000 */
[----:B------:R-:W-:-:S13]  /*1ed0*/  ISETP.GE.U32.AND P6, PT, R3, R8, PT ;  /* 0x000000080300720c */ /* 0x000fda0003fc6070 */
[----:B------:R-:W-:Y:S01]  /*1ee0*/  @P6 VIADD R7, R7, 0x1 ;  /* 0x0000000107076836 */ /* 0x000fe20000000000 */
[----:B------:R-:W-:-:S13]  /*1ef0*/  ISETP.GE.AND P6, PT, R15, RZ, PT ;  /* 0x000000ff0f00720c */ /* 0x000fda0003fc6270 */
[----:B------:R-:W-:Y:S01]  /*1f00*/  @!P6 IMAD.MOV R7, RZ, RZ, -R7 ;  /* 0x000000ffff07e224 */ /* 0x000fe200078e0a07 */
[----:B------:R-:W-:-:S04]  /*1f10*/  ISETP.NE.AND P6, PT, R9, RZ, PT ;  /* 0x000000ff0900720c */ /* 0x000fc80003fc5270 */
[----:B------:R-:W-:-:S04]  /*1f20*/  SEL R2, R5, R7, !P6 ;  /* 0x0000000705027207 */ /* 0x000fc80007000000 */
[----:B------:R-:W-:-:S04]  /*1f30*/  ISETP.NE.AND P6, PT, R2, R11, PT ;  /* 0x0000000b0200720c */ /* 0x000fc80003fc5270 */
[----:B------:R-:W-:-:S04]  /*1f40*/  ISETP.EQ.OR P6, PT, R2, RZ, !P6 ;  /* 0x000000ff0200720c */ /* 0x000fc800077c2670 */
[----:B------:R-:W-:-:S09]  /*1f50*/  P2R R4, PR, RZ, 0x40 ;  /* 0x00000040ff047803 */ /* 0x000fd20000000000 */
.L_x_53:
[----:B------:R-:W-:Y:S05]  /*1f60*/  BSYNC.RECONVERGENT B0 ;  /* 0x0000000000007941 */ /* 0x000fea0003800200 */
.L_x_52:
        /* <DEDUP_REMOVED lines=12> */
[----:B------:R-:W-:-:S13]  /*2030*/  ISETP.NE.AND P6, PT, R4, RZ, PT ;  /* 0x000000ff0400720c */ /* 0x000fda0003fc5270 */
[----:B------:R-:W-:Y:S05]  /*2040*/  @!P6 BREAK.RELIABLE B1 ;  /* 0x000000000001e942 */ /* 0x000fea0003800100 */
[----:B------:R-:W-:Y:S05]  /*2050*/  @!P6 BRA `(.L_x_59) ;  /* 0x000000000010e947 */ /* 0x000fea0003800000 */
[----:B------:R-:W4:Y:S02]  /*2060*/  LDG.E R2, desc[UR4][R2.64+0xc] ;  /* 0x00000c0402027981 */ /* 0x000f24000c1e1900 */
[----:B----4-:R-:W-:-:S13]  /*2070*/  ISETP.NE.AND P6, PT, R2, 0x1, PT ;  /* 0x000000010200780c */ /* 0x010fda0003fc5270 */
[----:B------:R-:W-:Y:S05]  /*2080*/  @P6 BREAK.RELIABLE B1 ;  /* 0x0000000000016942 */ /* 0x000fea0003800100 */
[----:B------:R-:W-:Y:S05]  /*2090*/  @!P6 BRA `(.L_x_58) ;  /* 0x000000000014e947 */ /* 0x000fea0003800000 */
.L_x_59:
[----:B------:R0:W-:Y:S01]  /*20a0*/  STG.E desc[UR4][R12.64+0x4], RZ ;  /* 0x000004ff0c007986 */ /* 0x0001e2000c101904 */
[----:B------:R-:W-:-:S04]  /*20b0*/  PLOP3.LUT P6, PT, PT, PT, PT, 0x8, 0x80 ;  /* 0x000000000080781c */ /* 0x000fc80003fce170 */
[----:B------:R-:W-:Y:S02]  /*20c0*/  P2R R0, PR, RZ, 0x40 ;  /* 0x00000040ff007803 */ /* 0x000fe40000000000 */
[----:B------:R-:W-:Y:S01]  /*20d0*/  PLOP3.LUT P6, PT, PT, PT, PT, 0x80, 0x8 ;  /* 0x000000000008781c */ /* 0x000fe20003fcf070 */
[----:B------:R-:W-:-:S12]  /*20e0*/  BRA `(.L_x_56) ;  /* 0x0000000000c87947 */ /* 0x000fd80003800000 */
.L_x_58:
[----:B------:R-:W-:-:S13]  /*20f0*/  ISETP.NE.AND P6, PT, R14, RZ, PT ;  /* 0x000000ff0e00720c */ /* 0x000fda0003fc5270 */
[----:B------:R-:W-:Y:S05]  /*2100*/  @!P6 BREAK.RELIABLE B1 ;  /* 0x000000000001e942 */ /* 0x000fea0003800100 */
[----:B------:R-:W-:Y:S05]  /*2110*/  @!P6 BRA `(.L_x_56) ;  /* 0x0000000000bce947 */ /* 0x000fea0003800000 */
[----:B------:R-:W-:Y:S05]  /*2120*/  BSYNC.RELIABLE B1 ;  /* 0x0000000000017941 */ /* 0x000fea0003800100 */
.L_x_57:
[----:B------:R-:W-:-:S13]  /*2130*/  ISETP.NE.AND P6, PT, R6, R11, PT ;  /* 0x0000000b0600720c */ /* 0x000fda0003fc5270 */
[----:B------:R-:W-:Y:S05]  /*2140*/  @!P6 BRA `(.L_x_60) ;  /* 0x000000000020e947 */ /* 0x000fea0003800000 */
[----:B------:R-:W-:-:S13]  /*2150*/  ISETP.EQ.OR P6, PT, R6, RZ, !PT ;  /* 0x000000ff0600720c */ /* 0x000fda0007fc2670 */
[----:B------:R-:W-:Y:S05]  /*2160*/  @P6 BRA `(.L_x_56) ;  /* 0x0000000000a86947 */ /* 0x000fea0003800000 */
[----:B------:R-:W-:Y:S01]  /*2170*/  IMAD.MOV.U32 R3, RZ, RZ, 0x1 ;  /* 0x00000001ff037424 */ /* 0x000fe200078e00ff */
[----:B------:R-:W-:-:S04]  /*2180*/  PLOP3.LUT P6, PT, PT, PT, PT, 0x80, 0x8 ;  /* 0x000000000008781c */ /* 0x000fc80003fcf070 */
[----:B------:R0:W-:Y:S01]  /*2190*/  STG.E desc[UR4][R12.64+0x4], R3 ;  /* 0x000004030c007986 */ /* 0x0001e2000c101904 */
[----:B------:R-:W-:Y:S02]  /*21a0*/  P2R R0, PR, RZ, 0x40 ;  /* 0x00000040ff007803 */ /* 0x000fe40000000000 */
[----:B------:R-:W-:Y:S01]  /*21b0*/  PLOP3.LUT P6, PT, PT, PT, PT, 0x8, 0x80 ;  /* 0x000000000080781c */ /* 0x000fe20003fce170 */
[----:B------:R-:W-:-:S12]  /*21c0*/  BRA `(.L_x_56) ;  /* 0x0000000000907947 */ /* 0x000fd80003800000 */
.L_x_60:
[----:B------:R-:W-:Y:S01]  /*21d0*/  IMAD.MOV.U32 R3, RZ, RZ, 0x1 ;  /* 0x00000001ff037424 */ /* 0x000fe200078e00ff */
[----:B------:R-:W-:-:S04]  /*21e0*/  PLOP3.LUT P6, PT, PT, PT, PT, 0x80, 0x8 ;  /* 0x000000000008781c */ /* 0x000fc80003fcf070 */
[----:B------:R0:W-:Y:S01]  /*21f0*/  STG.E desc[UR4][R12.64+0x4], R3 ;  /* 0x000004030c007986 */ /* 0x0001e2000c101904 */
[----:B------:R-:W-:Y:S02]  /*2200*/  P2R R0, PR, RZ, 0x40 ;  /* 0x00000040ff007803 */ /* 0x000fe40000000000 */
[----:B------:R-:W-:Y:S01]  /*2210*/  PLOP3.LUT P6, PT, PT, PT, PT, 0x8, 0x80 ;  /* 0x000000000080781c */ /* 0x000fe20003fce170 */
[----:B------:R-:W-:-:S12]  /*2220*/  BRA `(.L_x_56) ;  /* 0x0000000000787947 */ /* 0x000fd80003800000 */
.L_x_55:
[----:B------:R-:W0:Y:S01]  /*2230*/  LDC.64 R2, c[0x0][0x380] ;  /* 0x0000e000ff027b82 */ /* 0x000e220000000a00 */
[----:B------:R-:W-:-:S04]  /*2240*/  IMAD.SHL.U32 R5, R10, 0x4, RZ ;  /* 0x000000040a057824 */ /* 0x000fc800078e00ff */
[----:B0-----:R-:W-:-:S05]  /*2250*/  IMAD.WIDE R2, R5, 0x4, R2 ;  /* 0x0000000405027825 */ /* 0x001fca00078e0202 */
[----:B------:R-:W4:Y:S02]  /*2260*/  LDG.E R0, desc[UR4][R2.64+0x4] ;  /* 0x0000040402007981 */ /* 0x000f24000c1e1900 */
[----:B----4-:R-:W-:-:S13]  /*2270*/  ISETP.NE.AND P6, PT, R0, 0x1, PT ;  /* 0x000000010000780c */ /* 0x010fda0003fc5270 */
[----:B------:R-:W-:Y:S05]  /*2280*/  @!P6 BRA `(.L_x_61) ;  /* 0x00000000004ce947 */ /* 0x000fea0003800000 */
[----:B------:R-:W-:Y:S01]  /*2290*/  ISETP.NE.AND P6, PT, R4, RZ, PT ;  /* 0x000000ff0400720c */ /* 0x000fe20003fc5270 */
[----:B------:R-:W-:-:S12]  /*22a0*/  BSSY.RELIABLE B1, `(.L_x_62) ;  /* 0x0000006000017945 */ /* 0x000fd80003800100 */
[----:B------:R-:W-:Y:S05]  /*22b0*/  @!P6 BRA `(.L_x_63) ;  /* 0x000000000010e947 */ /* 0x000fea0003800000 */
[----:B------:R-:W4:Y:S02]  /*22c0*/  LDG.E R2, desc[UR4][R2.64+0xc] ;  /* 0x00000c0402027981 */ /* 0x000f24000c1e1900 */
[----:B----4-:R-:W-:-:S13]  /*22d0*/  ISETP.NE.AND P6, PT, R2, 0x1, PT ;  /* 0x000000010200780c */ /* 0x010fda0003fc5270 */
[----:B------:R-:W-:Y:S05]  /*22e0*/  @!P6 BREAK.RELIABLE B1 ;  /* 0x000000000001e942 */ /* 0x000fea0003800100 */
[----:B------:R-:W-:Y:S05]  /*22f0*/  @!P6 BRA `(.L_x_64) ;  /* 0x000000000018e947 */ /* 0x000fea0003800000 */
.L_x_63:
[----:B------:R-:W-:Y:S05]  /*2300*/  BSYNC.RELIABLE B1 ;  /* 0x0000000000017941 */ /* 0x000fea0003800100 */
.L_x_62:
[----:B------:R4:W-:Y:S01]  /*2310*/  STG.E desc[UR4][R12.64+0x4], RZ ;  /* 0x000004ff0c007986 */ /* 0x0009e2000c101904 */
[----:B------:R-:W-:-:S04]  /*2320*/  PLOP3.LUT P6, PT, PT, PT, PT, 0x8, 0x80 ;  /* 0x000000000080781c */ /* 0x000fc80003fce170 */
[----:B------:R-:W-:Y:S02]  /*2330*/  P2R R0, PR, RZ, 0x40 ;  /* 0x00000040ff007803 */ /* 0x000fe40000000000 */
[----:B------:R-:W-:Y:S01]  /*2340*/  PLOP3.LUT P6, PT, PT, PT, PT, 0x80, 0x8 ;  /* 0x000000000008781c */ /* 0x000fe20003fcf070 */
[----:B------:R-:W-:-:S12]  /*2350*/  BRA `(.L_x_56) ;  /* 0x00000000002c7947 */ /* 0x000fd80003800000 */
.L_x_64:
[----:B------:R-:W-:Y:S01]  /*2360*/  IMAD.MOV.U32 R3, RZ, RZ, 0x1 ;  /* 0x00000001ff037424 */ /* 0x000fe200078e00ff */
[----:B------:R-:W-:-:S04]  /*2370*/  PLOP3.LUT P6, PT, PT, PT, PT, 0x80, 0x8 ;  /* 0x000000000008781c */ /* 0x000fc80003fcf070 */
[----:B------:R1:W-:Y:S01]  /*2380*/  STG.E desc[UR4][R12.64+0x4], R3 ;  /* 0x000004030c007986 */ /* 0x0003e2000c101904 */
[----:B------:R-:W-:Y:S02]  /*2390*/  P2R R0, PR, RZ, 0x40 ;  /* 0x00000040ff007803 */ /* 0x000fe40000000000 */
[----:B------:R-:W-:Y:S01]  /*23a0*/  PLOP3.LUT P6, PT, PT, PT, PT, 0x8, 0x80 ;  /* 0x000000000080781c */ /* 0x000fe20003fce170 */
[----:B------:R-:W-:-:S12]  /*23b0*/  BRA `(.L_x_56) ;  /* 0x0000000000147947 */ /* 0x000fd80003800000 */
.L_x_61:
[----:B------:R-:W-:Y:S01]  /*23c0*/  IMAD.MOV.U32 R3, RZ, RZ, 0x1 ;  /* 0x00000001ff037424 */ /* 0x000fe200078e00ff */
[----:B------:R-:W-:-:S04]  /*23d0*/  PLOP3.LUT P6, PT, PT, PT, PT, 0x80, 0x8 ;  /* 0x000000000008781c */ /* 0x000fc80003fcf070 */
[----:B------:R0:W-:Y:S01]  /*23e0*/  STG.E desc[UR4][R12.64+0x4], R3 ;  /* 0x000004030c007986 */ /* 0x0001e2000c101904 */
[----:B------:R-:W-:Y:S02]  /*23f0*/  P2R R0, PR, RZ, 0x40 ;  /* 0x00000040ff007803 */ /* 0x000fe40000000000 */
[----:B------:R-:W-:-:S13]  /*2400*/  PLOP3.LUT P6, PT, PT, PT, PT, 0x8, 0x80 ;  /* 0x000000000080781c */ /* 0x000fda0003fce170 */
.L_x_56:
[----:B------:R-:W-:Y:S05]  /*2410*/  BSYNC.RECONVERGENT B0 ;  /* 0x0000000000007941 */ /* 0x000fea0003800200 */
.L_x_54:
[----:B------:R-:W-:Y:S05]  /*2420*/  WARPSYNC.ALL ;  /* 0x0000000000007948 */ /* 0x000fea0003800000 */
[----:B------:R-:W5:Y:S01]  /*2430*/  LDCU UR6, c[0x0][0x398] ;  /* 0x00007300ff0677ac */ /* 0x000f620008000800 */
[----:B------:R-:W-:Y:S02]  /*2440*/  PLOP3.LUT P0, PT, P6, P0, P4, 0x80, 0x0 ;  /* 0x000000000000781c */ /* 0x000fe40003701040 */
[----:B------:R-:W-:Y:S02]  /*2450*/  ISETP.NE.AND P4, PT, R14, RZ, PT ;  /* 0x000000ff0e00720c */ /* 0x000fe40003f85270 */
[----:B------:R-:W-:-:S02]  /*2460*/  ISETP.NE.AND P6, PT, R0, RZ, PT ;  /* 0x000000ff0000720c */ /* 0x000fc40003fc5270 */
[----:B------:R-:W-:Y:S02]  /*2470*/  ISETP.EQ.OR P4, PT, R6, RZ, P4 ;  /* 0x000000ff0600720c */ /* 0x000fe40002782670 */
[----:B------:R-:W-:Y:S02]  /*2480*/  PLOP3.LUT P0, PT, P0, P2, PT, 0x80, 0x8 ;  /* 0x000000000008781c */ /* 0x000fe40000705070 */
[----:B------:R-:W-:Y:S02]  /*2490*/  PLOP3.LUT P1, PT, P6, P1, P5, 0x80, 0x0 ;  /* 0x000000000000781c */ /* 0x000fe40003723050 */
[----:B-----5:R-:W-:-:S04]  /*24a0*/  ISETP.NE.OR P4, PT, RZ, UR6, P4 ;  /* 0x00000006ff007c0c */ /* 0x020fc8000a785670 */
[----:B------:R-:W-:-:S13]  /*24b0*/  ISETP.EQ.OR P4, PT, R6, R11, P4 ;  /* 0x0000000b0600720c */ /* 0x000fda0002782670 */
[----:B------:R-:W-:Y:S05]  /*24c0*/  @P4 EXIT ;  /* 0x000000000000494d */ /* 0x000fea0003800000 */
[----:B01----:R-:W-:Y:S01]  /*24d0*/  @P0 IMAD.MOV.U32 R3, RZ, RZ, 0x1 ;  /* 0x00000001ff030424 */ /* 0x003fe200078e00ff */
[----:B------:R0:W-:Y:S01]  /*24e0*/  @P0 STG.E desc[UR4][R12.64], RZ ;  /* 0x000000ff0c000986 */ /* 0x0001e2000c101904 */
[----:B------:R-:W-:-:S03]  /*24f0*/  PLOP3.LUT P1, PT, P1, P3, PT, 0x80, 0x8 ;  /* 0x000000000008781c */ /* 0x000fc60000f27070 */
[----:B------:R0:W-:Y:S04]  /*2500*/  @P0 STG.E desc[UR4][R12.64+0x4], R3 ;  /* 0x000004030c000986 */ /* 0x0001e8000c101904 */
[----:B------:R0:W-:Y:S04]  /*2510*/  @P0 STG.E desc[UR4][R12.64+0xc], R3 ;  /* 0x00000c030c000986 */ /* 0x0001e8000c101904 */
[----:B------:R0:W-:Y:S01]  /*2520*/  @P0 STG.E desc[UR4][R12.64+0x8], RZ ;  /* 0x000008ff0c000986 */ /* 0x0001e2000c101904 */
[----:B------:R-:W-:Y:S05]  /*2530*/  @P0 EXIT ;  /* 0x000000000000094d */ /* 0x000fea0003800000 */
[----:B------:R-:W-:Y:S05]  /*2540*/  @!P1 EXIT ;  /* 0x000000000000994d */ /* 0x000fea0003800000 */
[----:B0-----:R-:W-:Y:S01]  /*2550*/  IMAD.MOV.U32 R3, RZ, RZ, 0x1 ;  /* 0x00000001ff037424 */ /* 0x001fe200078e00ff */
[----:B------:R-:W-:Y:S04]  /*2560*/  STG.E desc[UR4][R12.64+0x4], RZ ;  /* 0x000004ff0c007986 */ /* 0x000fe8000c101904 */
[----:B------:R-:W-:Y:S04]  /*2570*/  STG.E desc[UR4][R12.64+0xc], RZ ;  /* 0x00000cff0c007986 */ /* 0x000fe8000c101904 */
[----:B------:R-:W-:Y:S04]  /*2580*/  STG.E desc[UR4][R12.64], R3 ;  /* 0x000000030c007986 */ /* 0x000fe8000c101904 */
[----:B------:R-:W-:Y:S01]  /*2590*/  STG.E desc[UR4][R12.64+0x8], R3 ;  /* 0x000008030c007986 */ /* 0x000fe2000c101904 */
[----:B------:R-:W-:Y:S05]  /*25a0*/  EXIT ;  /* 0x000000000000794d */ /* 0x000fea0003800000 */
.L_x_65:
[----:B------:R-:W-:-:S00]  /*25b0*/  BRA `(.L_x_65) ;  /* 0xfffffffc00fc7947 */ /* 0x000fc0000383ffff */
[----:B------:R-:W-:-:S00]  /*25c0*/  NOP ;  /* 0x0000000000007918 */ /* 0x000fc00000000000 */
        /* <DEDUP_REMOVED lines=11> */
.L_x_133:


//--------------------- .text._Z22kernelAoS_stream_bordePiS_iii --------------------------
	.section	.text._Z22kernelAoS_stream_bordePiS_iii,"ax",@progbits
	.align	128
        .global         _Z22kernelAoS_stream_bordePiS_iii
        .type           _Z22kernelAoS_stream_bordePiS_iii,@function
        .size           _Z22kernelAoS_stream_bordePiS_iii,(.L_x_134 - _Z22kernelAoS_stream_bordePiS_iii)
        .other          _Z22kernelAoS_stream_bordePiS_iii,@"STO_CUDA_ENTRY STV_DEFAULT"
_Z22kernelAoS_stream_bordePiS_iii:
.text._Z22kernelAoS_stream_bordePiS_iii:
        /* <DEDUP_REMOVED lines=10> */
[----:B------:R-:W-:Y:S01]  /*00a0*/  IMAD.MOV.U32 R8, RZ, RZ, RZ ;  /* 0x000000ffff087224 */ /* 0x000fe200078e00ff */
[----:B------:R-:W-:Y:S01]  /*00b0*/  IABS R4, R10 ;  /* 0x0000000a00047213 */ /* 0x000fe20000000000 */
[----:B------:R-:W-:Y:S01]  /*00c0*/  BSSY.RECONVERGENT B0, `(.L_x_66) ;  /* 0x000002a000007945 */ /* 0x000fe20003800200 */
[----:B------:R-:W0:Y:S08]  /*00d0*/  I2F.RP R0, R6 ;  /* 0x0000000600007306 */ /* 0x000e300000209400 */
[----:B0-----:R-:W0:Y:S02]  /*00e0*/  MUFU.RCP R0, R0 ;  /* 0x0000000000007308 */ /* 0x001e240000001000 */
[----:B0-----:R-:W-:-:S06]  /*00f0*/  VIADD R9, R0, 0xffffffe ;  /* 0x0ffffffe00097836 */ /* 0x001fcc0000000000 */
[----:B------:R-:W0:Y:S02]  /*0100*/  F2I.FTZ.U32.TRUNC.NTZ R9, R9 ;  /* 0x0000000900097305 */ /* 0x000e24000021f000 */
[----:B0-----:R-:W-:-:S04]  /*0110*/  IMAD.MOV R5, RZ, RZ, -R9 ;  /* 0x000000ffff057224 */ /* 0x001fc800078e0a09 */
[----:B------:R-:W-:-:S04]  /*0120*/  IMAD R5, R5, R6, RZ ;  /* 0x0000000605057224 */ /* 0x000fc800078e02ff */
[----:B------:R-:W-:Y:S01]  /*0130*/  IMAD.HI.U32 R8, R9, R5, R8 ;  /* 0x0000000509087227 */ /* 0x000fe200078e0008 */
[----:B------:R-:W-:-:S03]  /*0140*/  LOP3.LUT R9, RZ, R3, RZ, 0x33, !PT ;  /* 0x00000003ff097212 */ /* 0x000fc600078e33ff */
[----:B------:R-:W-:-:S04]  /*0150*/  IMAD.MOV.U32 R5, RZ, RZ, R4 ;  /* 0x000000ffff057224 */ /* 0x000fc800078e0004 */
[----:B------:R-:W-:-:S05]  /*0160*/  IMAD.HI.U32 R4, R8, R5, RZ ;  /* 0x0000000508047227 */ /* 0x000fca00078e00ff */
[----:B------:R-:W-:-:S05]  /*0170*/  IADD3 R0, PT, PT, -R4, RZ, RZ ;  /* 0x000000ff04007210 */ /* 0x000fca0007ffe1ff */
[----:B------:R-:W-:Y:S01]  /*0180*/  IMAD R5, R6, R0, R5 ;  /* 0x0000000006057224 */ /* 0x000fe200078e0205 */
[----:B------:R-:W-:-:S04]  /*0190*/  LOP3.LUT R0, R10, R3, RZ, 0x3c, !PT ;  /* 0x000000030a007212 */ /* 0x000fc800078e3cff */
[----:B------:R-:W-:Y:S02]  /*01a0*/  ISETP.GT.U32.AND P1, PT, R6, R5, PT ;  /* 0x000000050600720c */ /* 0x000fe40003f24070 */
[----:B------:R-:W-:-:S11]  /*01b0*/  ISETP.GE.AND P2, PT, R0, RZ, PT ;  /* 0x000000ff0000720c */ /* 0x000fd60003f46270 */
[----:B------:R-:W-:Y:S02]  /*01c0*/  @!P1 IMAD.IADD R5, R5, 0x1, -R6 ;  /* 0x0000000105059824 */ /* 0x000fe400078e0a06 */
[----:B------:R-:W-:-:S03]  /*01d0*/  @!P1 VIADD R4, R4, 0x1 ;  /* 0x0000000104049836 */ /* 0x000fc60000000000 */
[----:B------:R-:W-:-:S13]  /*01e0*/  ISETP.GE.U32.AND P0, PT, R5, R6, PT ;  /* 0x000000060500720c */ /* 0x000fda0003f06070 */
[----:B------:R-:W-:Y:S01]  /*01f0*/  @P0 VIADD R4, R4, 0x1 ;  /* 0x0000000104040836 */ /* 0x000fe20000000000 */
[----:B------:R-:W-:-:S03]  /*0200*/  ISETP.NE.AND P0, PT, R3, RZ, PT ;  /* 0x000000ff0300720c */ /* 0x000fc60003f05270 */
[----:B------:R-:W-:-:S05]  /*0210*/  @!P2 IMAD.MOV R4, RZ, RZ, -R4 ;  /* 0x000000ffff04a224 */ /* 0x000fca00078e0a04 */
[----:B------:R-:W-:-:S04]  /*0220*/  SEL R4, R9, R4, !P0 ;  /* 0x0000000409047207 */ /* 0x000fc80004000000 */
[----:B------:R-:W-:-:S05]  /*0230*/  IADD3 R0, PT, PT, -R4, RZ, RZ ;  /* 0x000000ff04007210 */ /* 0x000fca0007ffe1ff */
[----:B------:R-:W-:Y:S02]  /*0240*/  IMAD R0, R3, R0, R10 ;  /* 0x0000000003007224 */ /* 0x000fe400078e020a */
[----:B------:R-:W-:Y:S02]  /*0250*/  IMAD.SHL.U32 R10, R10, 0x4, RZ ;  /* 0x000000040a0a7824 */ /* 0x000fe400078e00ff */
        /* <DEDUP_REMOVED lines=11> */
[----:B------:R-:W-:-:S05]  /*0310*/  @!P1 IADD3 R5, PT, PT, R5, -R6, RZ ;  /* 0x8000000605059210 */ /* 0x000fca0007ffe0ff */
[----:B------:R-:W-:-:S05]  /*0320*/  @!P2 IMAD.MOV R5, RZ, RZ, -R5 ;  /* 0x000000ffff05a224 */ /* 0x000fca00078e0a05 */
[----:B------:R-:W-:Y:S01]  /*0330*/  SEL R7, R9, R5, !P0 ;  /* 0x0000000509077207 */ /* 0x000fe20004000000 */
[----:B------:R-:W-:Y:S06]  /*0340*/  BRA `(.L_x_68) ;  /* 0x0000000000047947 */ /* 0x000fec0003800000 */
.L_x_67:
[----:B------:R-:W-:-:S07]  /*0350*/  IMAD.IADD R7, R12, 0x1, R3 ;  /* 0x000000010c077824 */ /* 0x000fce00078e0203 */
.L_x_68:
[----:B------:R-:W-:Y:S05]  /*0360*/  BSYNC.RECONVERGENT B0 ;  /* 0x0000000000007941 */ /* 0x000fea0003800200 */
.L_x_66:
[C---:B------:R-:W-:Y:S01]  /*0370*/  ISETP.GE.AND P1, PT, R4.reuse, -0x1, PT ;  /* 0xffffffff0400780c */ /* 0x040fe20003f26270 */
[----:B------:R-:W-:Y:S01]  /*0380*/  BSSY.RECONVERGENT B0, `(.L_x_69) ;  /* 0x000001c000007945 */ /* 0x000fe20003800200 */
[C---:B------:R-:W-:Y:S02]  /*0390*/  IMAD R7, R4.reuse, R3, R7 ;  /* 0x0000000304077224 */ /* 0x040fe400078e0207 */
[----:B------:R-:W-:-:S09]  /*03a0*/  VIADD R15, R4, 0x1 ;  /* 0x00000001040f7836 */ /* 0x000fd20000000000 */
[----:B------:R-:W-:Y:S05]  /*03b0*/  @!P1 BRA `(.L_x_70) ;  /* 0x00000000005c9947 */ /* 0x000fea0003800000 */
[----:B------:R-:W-:Y:S02]  /*03c0*/  IABS R14, R2 ;  /* 0x00000002000e7213 */ /* 0x000fe40000000000 */
[----:B------:R-:W-:Y:S02]  /*03d0*/  IABS R16, R15 ;  /* 0x0000000f00107213 */ /* 0x000fe40000000000 */
[----:B------:R-:W0:Y:S01]  /*03e0*/  I2F.RP R5, R14 ;  /* 0x0000000e00057306 */ /* 0x000e220000209400 */
[----:B------:R-:W-:-:S07]  /*03f0*/  ISETP.GE.AND P3, PT, R15, RZ, PT ;  /* 0x000000ff0f00720c */ /* 0x000fce0003f66270 */
[----:B0-----:R-:W0:Y:S02]  /*0400*/  MUFU.RCP R5, R5 ;  /* 0x0000000500057308 */ /* 0x001e240000001000 */
[----:B0-----:R-:W-:-:S06]  /*0410*/  VIADD R12, R5, 0xffffffe ;  /* 0x0ffffffe050c7836 */ /* 0x001fcc0000000000 */
[----:B------:R0:W1:Y:S02]  /*0420*/  F2I.FTZ.U32.TRUNC.NTZ R13, R12 ;  /* 0x0000000c000d7305 */ /* 0x000064000021f000 */
[----:B0-----:R-:W-:Y:S01]  /*0430*/  IMAD.MOV.U32 R12, RZ, RZ, RZ ;  /* 0x000000ffff0c7224 */ /* 0x001fe200078e00ff */
[----:B-1----:R-:W-:-:S05]  /*0440*/  IADD3 R11, PT, PT, RZ, -R13, RZ ;  /* 0x8000000dff0b7210 */ /* 0x002fca0007ffe0ff */
[----:B------:R-:W-:-:S04]  /*0450*/  IMAD R11, R11, R14, RZ ;  /* 0x0000000e0b0b7224 */ /* 0x000fc800078e02ff */
[----:B------:R-:W-:-:S04]  /*0460*/  IMAD.HI.U32 R13, R13, R11, R12 ;  /* 0x0000000b0d0d7227 */ /* 0x000fc800078e000c */
[----:B------:R-:W-:-:S04]  /*0470*/  IMAD.MOV.U32 R11, RZ, RZ, R16 ;  /* 0x000000ffff0b7224 */ /* 0x000fc800078e0010 */
[----:B------:R-:W-:-:S04]  /*0480*/  IMAD.HI.U32 R13, R13, R11, RZ ;  /* 0x0000000b0d0d7227 */ /* 0x000fc800078e00ff */
[----:B------:R-:W-:-:S04]  /*0490*/  IMAD.MOV R13, RZ, RZ, -R13 ;  /* 0x000000ffff0d7224 */ /* 0x000fc800078e0a0d */
[----:B------:R-:W-:-:S05]  /*04a0*/  IMAD R5, R14, R13, R11 ;  /* 0x0000000d0e057224 */ /* 0x000fca00078e020b */
[----:B------:R-:W-:-:S13]  /*04b0*/  ISETP.GT.U32.AND P1, PT, R14, R5, PT ;  /* 0x000000050e00720c */ /* 0x000fda0003f24070 */
[----:B------:R-:W-:Y:S01]  /*04c0*/  @!P1 IMAD.IADD R5, R5, 0x1, -R14 ;  /* 0x0000000105059824 */ /* 0x000fe200078e0a0e */
[----:B------:R-:W-:-:S04]  /*04d0*/  ISETP.NE.AND P1, PT, R2, RZ, PT ;  /* 0x000000ff0200720c */ /* 0x000fc80003f25270 */
[----:B------:R-:W-:-:S13]  /*04e0*/  ISETP.GT.U32.AND P2, PT, R14, R5, PT ;  /* 0x000000050e00720c */ /* 0x000fda0003f44070 */
[----:B------:R-:W-:-:S05]  /*04f0*/  @!P2 IADD3 R5, PT, PT, R5, -R14, RZ ;  /* 0x8000000e0505a210 */ /* 0x000fca0007ffe0ff */
[----:B------:R-:W-:Y:S01]  /*0500*/  @!P3 IMAD.MOV R5, RZ, RZ, -R5 ;  /* 0x000000ffff05b224 */ /* 0x000fe200078e0a05 */
[----:B------:R-:W-:Y:S01]  /*0510*/  @!P1 LOP3.LUT R5, RZ, R2, RZ, 0x33, !PT ;  /* 0x00000002ff059212 */ /* 0x000fe200078e33ff */
[----:B------:R-:W-:Y:S06]  /*0520*/  BRA `(.L_x_71) ;  /* 0x0000000000047947 */ /* 0x000fec0003800000 */
.L_x_70:
[----:B------:R-:W-:-:S07]  /*0530*/  IMAD.IADD R5, R15, 0x1, R2 ;  /* 0x000000010f057824 */ /* 0x000fce00078e0202 */
.L_x_71:
[----:B------:R-:W-:Y:S05]  /*0540*/  BSYNC.RECONVERGENT B0 ;  /* 0x0000000000007941 */ /* 0x000fea0003800200 */
.L_x_69:
[C---:B------:R-:W-:Y:S01]  /*0550*/  ISETP.GE.AND P1, PT, R0.reuse, 0x1, PT ;  /* 0x000000010000780c */ /* 0x040fe20003f26270 */
[----:B------:R-:W-:Y:S01]  /*0560*/  BSSY.RECONVERGENT B0, `(.L_x_72) ;  /* 0x0000011000007945 */ /* 0x000fe20003800200 */
[----:B------:R-:W-:Y:S02]  /*0570*/  IMAD R5, R5, R3, R0 ;  /* 0x0000000305057224 */ /* 0x000fe400078e0200 */
[----:B------:R-:W-:-:S09]  /*0580*/  VIADD R12, R0, 0xffffffff ;  /* 0xffffffff000c7836 */ /* 0x000fd20000000000 */
[----:B------:R-:W-:Y:S05]  /*0590*/  @!P1 BRA `(.L_x_73) ;  /* 0x0000000000309947 */ /* 0x000fea0003800000 */
[----:B------:R-:W-:Y:S02]  /*05a0*/  IABS R11, R12 ;  /* 0x0000000c000b7213 */ /* 0x000fe40000000000 */
[----:B------:R-:W-:-:S03]  /*05b0*/  ISETP.GE.AND P2, PT, R12, RZ, PT ;  /* 0x000000ff0c00720c */ /* 0x000fc60003f46270 */
[----:B------:R-:W-:-:S05]  /*05c0*/  IMAD.HI.U32 R8, R8, R11, RZ ;  /* 0x0000000b08087227 */ /* 0x000fca00078e00ff */
[----:B------:R-:W-:-:S05]  /*05d0*/  IADD3 R8, PT, PT, -R8, RZ, RZ ;  /* 0x000000ff08087210 */ /* 0x000fca0007ffe1ff */
        /* <DEDUP_REMOVED lines=8> */
.L_x_73:
[----:B------:R-:W-:-:S07]  /*0660*/  IADD3 R11, PT, PT, R12, R3, RZ ;  /* 0x000000030c0b7210 */ /* 0x000fce0007ffe0ff */
.L_x_74:
[----:B------:R-:W-:Y:S05]  /*0670*/  BSYNC.RECONVERGENT B0 ;  /* 0x0000000000007941 */ /* 0x000fea0003800200 */
.L_x_72:
[C---:B------:R-:W-:Y:S01]  /*0680*/  ISETP.GE.AND P0, PT, R4.reuse, 0x1, PT ;  /* 0x000000010400780c */ /* 0x040fe20003f06270 */
[----:B------:R-:W-:Y:S01]  /*0690*/  BSSY.RECONVERGENT B0, `(.L_x_75) ;  /* 0x000001c000007945 */ /* 0x000fe20003800200 */
[C---:B------:R-:W-:Y:S02]  /*06a0*/  IMAD R11, R4.reuse, R3, R11 ;  /* 0x00000003040b7224 */ /* 0x040fe400078e020b */
[----:B------:R-:W-:-:S09]  /*06b0*/  VIADD R13, R4, 0xffffffff ;  /* 0xffffffff040d7836 */ /* 0x000fd20000000000 */
[----:B------:R-:W-:Y:S05]  /*06c0*/  @!P0 BRA `(.L_x_76) ;  /* 0x00000000005c8947 */ /* 0x000fea0003800000 */
[----:B------:R-:W-:Y:S01]  /*06d0*/  IABS R15, R2 ;  /* 0x00000002000f7213 */ /* 0x000fe20000000000 */
[----:B------:R-:W-:Y:S01]  /*06e0*/  HFMA2 R8, -RZ, RZ, 0, 0 ;  /* 0x00000000ff087431 */ /* 0x000fe200000001ff */
[----:B------:R-:W-:Y:S02]  /*06f0*/  ISETP.GE.AND P1, PT, R13, RZ, PT ;  /* 0x000000ff0d00720c */ /* 0x000fe40003f26270 */
[----:B------:R-:W0:Y:S01]  /*0700*/  I2F.RP R12, R15 ;  /* 0x0000000f000c7306 */ /* 0x000e220000209400 */
[----:B------:R-:W-:-:S07]  /*0710*/  ISETP.NE.AND P2, PT, R2, RZ, PT ;  /* 0x000000ff0200720c */ /* 0x000fce0003f45270 */
[----:B0-----:R-:W0:Y:S02]  /*0720*/  MUFU.RCP R12, R12 ;  /* 0x0000000c000c7308 */ /* 0x001e240000001000 */
[----:B0-----:R-:W-:-:S06]  /*0730*/  VIADD R14, R12, 0xffffffe ;  /* 0x0ffffffe0c0e7836 */ /* 0x001fcc0000000000 */
[----:B------:R-:W0:Y:S02]  /*0740*/  F2I.FTZ.U32.TRUNC.NTZ R9, R14 ;  /* 0x0000000e00097305 */ /* 0x000e24000021f000 */
[----:B0-----:R-:W-:-:S04]  /*0750*/  IMAD.MOV R6, RZ, RZ, -R9 ;  /* 0x000000ffff067224 */ /* 0x001fc800078e0a09 */
[----:B------:R-:W-:Y:S01]  /*0760*/  IMAD R17, R6, R15, RZ ;  /* 0x0000000f06117224 */ /* 0x000fe200078e02ff */
[----:B------:R-:W-:-:S03]  /*0770*/  IABS R6, R13 ;  /* 0x0000000d00067213 */ /* 0x000fc60000000000 */
[----:B------:R-:W-:-:S04]  /*0780*/  IMAD.HI.U32 R17, R9, R17, R8 ;  /* 0x0000001109117227 */ /* 0x000fc800078e0008 */
[----:B------:R-:W-:-:S04]  /*0790*/  IMAD.MOV.U32 R8, RZ, RZ, R6 ;  /* 0x000000ffff087224 */ /* 0x000fc800078e0006 */
[----:B------:R-:W-:-:S04]  /*07a0*/  IMAD.HI.U32 R6, R17, R8, RZ ;  /* 0x0000000811067227 */ /* 0x000fc800078e00ff */
[----:B------:R-:W-:-:S04]  /*07b0*/  IMAD.MOV R9, RZ, RZ, -R6 ;  /* 0x000000ffff097224 */ /* 0x000fc800078e0a06 */
[----:B------:R-:W-:-:S05]  /*07c0*/  IMAD R6, R15, R9, R8 ;  /* 0x000000090f067224 */ /* 0x000fca00078e0208 */
[----:B------:R-:W-:-:S13]  /*07d0*/  ISETP.GT.U32.AND P0, PT, R15, R6, PT ;  /* 0x000000060f00720c */ /* 0x000fda0003f04070 */
[----:B------:R-:W-:-:S05]  /*07e0*/  @!P0 IMAD.IADD R6, R6, 0x1, -R15 ;  /* 0x0000000106068824 */ /* 0x000fca00078e0a0f */
[----:B------:R-:W-:-:S13]  /*07f0*/  ISETP.GT.U32.AND P0, PT, R15, R6, PT ;  /* 0x000000060f00720c */ /* 0x000fda0003f04070 */
[----:B------:R-:W-:-:S05]  /*0800*/  @!P0 IADD3 R6, PT, PT, R6, -R15, RZ ;  /* 0x8000000f06068210 */ /* 0x000fca0007ffe0ff */
[----:B------:R-:W-:Y:S01]  /*0810*/  @!P1 IMAD.MOV R6, RZ, RZ, -R6 ;  /* 0x000000ffff069224 */ /* 0x000fe200078e0a06 */
[----:B------:R-:W-:Y:S01]  /*0820*/  @!P2 LOP3.LUT R6, RZ, R2, RZ, 0x33, !PT ;  /* 0x00000002ff06a212 */ /* 0x000fe200078e33ff */
[----:B------:R-:W-:Y:S06]  /*0830*/  BRA `(.L_x_77) ;  /* 0x0000000000047947 */ /* 0x000fec0003800000 */
.L_x_76:
[----:B------:R-:W-:-:S07]  /*0840*/  IMAD.IADD R6, R13, 0x1, R2 ;  /* 0x000000010d067824 */ /* 0x000fce00078e0202 */
.L_x_77:
[----:B------:R-:W-:Y:S05]  /*0850*/  BSYNC.RECONVERGENT B0 ;  /* 0x0000000000007941 */ /* 0x000fea0003800200 */
.L_x_75:
[----:B------:R-:W0:Y:S01]  /*0860*/  LDC R8, c[0x0][0x398] ;  /* 0x0000e600ff087b82 */ /* 0x000e220000000800 */
[----:B------:R-:W1:Y:S01]  /*0870*/  LDCU.64 UR4, c[0x0][0x358] ;  /* 0x00006b00ff0477ac */ /* 0x000e620008000a00 */
[----:B------:R-:W-:Y:S01]  /*0880*/  IMAD R6, R6, R3, R0 ;  /* 0x0000000306067224 */ /* 0x000fe200078e0200 */
[----:B0-----:R-:W-:-:S13]  /*0890*/  ISETP.NE.AND P0, PT, R8, RZ, PT ;  /* 0x000000ff0800720c */ /* 0x001fda0003f05270 */
[----:B-1----:R-:W-:Y:S05]  /*08a0*/  @!P0 BRA `(.L_x_78) ;  /* 0x0000000400d88947 */ /* 0x002fea0003800000 */
[----:B------:R-:W-:-:S13]  /*08b0*/  ISETP.NE.AND P0, PT, R8, 0x1, PT ;  /* 0x000000010800780c */ /* 0x000fda0003f05270 */
[----:B------:R-:W-:Y:S05]  /*08c0*/  @!P0 BRA `(.L_x_79) ;  /* 0x0000000400088947 */ /* 0x000fea0003800000 */
[----:B------:R-:W-:-:S13]  /*08d0*/  ISETP.NE.AND P0, PT, R8, 0x2, PT ;  /* 0x000000020800780c */ /* 0x000fda0003f05270 */
[----:B------:R-:W-:Y:S05]  /*08e0*/  @P0 EXIT ;  /* 0x000000000000094d */ /* 0x000fea0003800000 */
[----:B------:R-:W0:Y:S08]  /*08f0*/  LDC.64 R12, c[0x0][0x380] ;  /* 0x0000e000ff0c7b82 */ /* 0x000e300000000a00 */
[----:B------:R-:W1:Y:S01]  /*0900*/  LDC.64 R8, c[0x0][0x388] ;  /* 0x0000e200ff087b82 */ /* 0x000e620000000a00 */
[----:B------:R-:W-:Y:S01]  /*0910*/  IMAD.SHL.U32 R7, R7, 0x4, RZ ;  /* 0x0000000407077824 */ /* 0x000fe200078e00ff */
[----:B------:R-:W-:Y:S01]  /*0920*/  SHF.L.U32 R15, R11, 0x2, RZ ;  /* 0x000000020b0f7819 */ /* 0x000fe200000006ff */
[----:B0-----:R-:W-:-:S05]  /*0930*/  IMAD.WIDE R12, R10, 0x4, R12 ;  /* 0x000000040a0c7825 */ /* 0x001fca00078e020c */
[----:B------:R-:W2:Y:S01]  /*0940*/  LDG.E R18, desc[UR4][R12.64] ;  /* 0x000000040c127981 */ /* 0x000ea2000c1e1900 */
[----:B-1----:R-:W-:-:S04]  /*0950*/  IMAD.WIDE R10, R7, 0x4, R8 ;  /* 0x00000004070a7825 */ /* 0x002fc800078e0208 */
[----:B------:R-:W-:Y:S01]  /*0960*/  IMAD.WIDE R14, R15, 0x4, R8 ;  /* 0x000000040f0e7825 */ /* 0x000fe200078e0208 */
[----:B------:R-:W3:Y:S04]  /*0970*/  LDG.E R16, desc[UR4][R10.64] ;  /* 0x000000040a107981 */ /* 0x000ee8000c1e1900 */
[----:B------:R-:W4:Y:S01]  /*0980*/  LDG.E R17, desc[UR4][R14.64+0x8] ;  /* 0x000008040e117981 */ /* 0x000f22000c1e1900 */
[----:B------:R-:W-:Y:S02]  /*0990*/  VIADD R3, R3, 0xffffffff ;  /* 0xffffffff03037836 */ /* 0x000fe40000000000 */
[----:B------:R-:W-:-:S03]  /*09a0*/  IMAD.SHL.U32 R7, R5, 0x4, RZ ;  /* 0x0000000405077824 */ /* 0x000fc600078e00ff */
[----:B------:R-:W-:Y:S02]  /*09b0*/  ISETP.NE.AND P1, PT, R0, R3, PT ;  /* 0x000000030000720c */ /* 0x000fe40003f25270 */
[----:B--2---:R-:W-:-:S04]  /*09c0*/  ISETP.NE.AND P2, PT, R18, 0x1, PT ;  /* 0x000000011200780c */ /* 0x004fc80003f45270 */
[----:B------:R-:W-:Y:S01]  /*09d0*/  ISETP.NE.AND P0, PT, R0, R3, !P2 ;  /* 0x000000030000720c */ /* 0x000fe20005705270 */
[----:B------:R-:W-:Y:S02]  /*09e0*/  IMAD.SHL.U32 R3, R6, 0x4, RZ ;  /* 0x0000000406037824 */ /* 0x000fe400078e00ff */
[----:B------:R-:W-:Y:S01]  /*09f0*/  IMAD.WIDE R6, R7, 0x4, R8 ;  /* 0x0000000407067825 */ /* 0x000fe200078e0208 */
[----:B------:R-:W-:-:S03]  /*0a00*/  SEL R5, RZ, 0x1, !P0 ;  /* 0x00000001ff057807 */ /* 0x000fc60004000000 */
[----:B------:R-:W-:Y:S01]  /*0a10*/  IMAD.WIDE R8, R3, 0x4, R8 ;  /* 0x0000000403087825 */ /* 0x000fe200078e0208 */
[----:B----4-:R-:W-:Y:S02]  /*0a20*/  @!P1 SEL R17, R17, 0x1, P2 ;  /* 0x0000000111119807 */ /* 0x010fe40001000000 */
[----:B---3--:R-:W-:Y:S02]  /*0a30*/  @!P2 SEL R16, R16, RZ, !P1 ;  /* 0x000000ff1010a207 */ /* 0x008fe40004800000 */
[----:B------:R-:W2:Y:S02]  /*0a40*/  LDG.E R19, desc[UR4][R8.64+0xc] ;  /* 0x00000c0408137981 */ /* 0x000ea4000c1e1900 */
[----:B------:R-:W-:Y:S02]  /*0a50*/  IADD3 R5, PT, PT, R5, R16, RZ ;  /* 0x0000001005057210 */ /* 0x000fe40007ffe0ff */
[----:B------:R-:W3:Y:S04]  /*0a60*/  LDG.E R16, desc[UR4][R6.64+0x4] ;  /* 0x0000040406107981 */ /* 0x000ee8000c1e1900 */
[----:B------:R-:W-:Y:S04]  /*0a70*/  STG.E desc[UR4][R14.64+0x8], R17 ;  /* 0x000008110e007986 */ /* 0x000fe8000c101904 */
[----:B------:R-:W-:Y:S04]  /*0a80*/  STG.E desc[UR4][R10.64], R5 ;  /* 0x000000050a007986 */ /* 0x000fe8000c101904 */
[----:B------:R-:W4:Y:S02]  /*0a90*/  LDG.E R3, desc[UR4][R12.64+0x4] ;  /* 0x000004040c037981 */ /* 0x000f24000c1e1900 */
[----:B----4-:R-:W-:Y:S01]  /*0aa0*/  ISETP.NE.AND P2, PT, R3, 0x1, PT ;  /* 0x000000010300780c */ /* 0x010fe20003f45270 */
[----:B------:R-:W-:-:S05]  /*0ab0*/  VIADD R3, R2, 0xffffffff ;  /* 0xffffffff02037836 */ /* 0x000fca0000000000 */
[CC--:B------:R-:W-:Y:S02]  /*0ac0*/  ISETP.NE.AND P1, PT, R4.reuse, R3.reuse, PT ;  /* 0x000000030400720c */ /* 0x0c0fe40003f25270 */
[----:B------:R-:W-:-:S04]  /*0ad0*/  ISETP.NE.AND P0, PT, R4, R3, !P2 ;  /* 0x000000030400720c */ /* 0x000fc80005705270 */
[----:B------:R-:W-:Y:S02]  /*0ae0*/  SEL R3, RZ, 0x1, !P0 ;  /* 0x00000001ff037807 */ /* 0x000fe40004000000 */
[----:B---3--:R-:W-:-:S05]  /*0af0*/  @!P2 SEL R16, R16, RZ, !P1 ;  /* 0x000000ff1010a207 */ /* 0x008fca0004800000 */
[----:B------:R-:W-:Y:S01]  /*0b00*/  IMAD.IADD R3, R3, 0x1, R16 ;  /* 0x0000000103037824 */ /* 0x000fe200078e0210 */
[----:B--2---:R-:W-:-:S04]  /*0b10*/  @!P1 SEL R19, R19, 0x1, P2 ;  /* 0x0000000113139807 */ /* 0x004fc80001000000 */
[----:B------:R-:W-:Y:S04]  /*0b20*/  STG.E desc[UR4][R6.64+0x4], R3 ;  /* 0x0000040306007986 */ /* 0x000fe8000c101904 */
[----:B------:R-:W-:Y:S04]  /*0b30*/  STG.E desc[UR4][R8.64+0xc], R19 ;  /* 0x00000c1308007986 */ /* 0x000fe8000c101904 */
[----:B------:R0:W-:Y:S04]  /*0b40*/  STG.E desc[UR4][R14.64+0x8], R17 ;  /* 0x000008110e007986 */ /* 0x0001e8000c101904 */
[----:B------:R1:W-:Y:S04]  /*0b50*/  STG.E desc[UR4][R10.64], R5 ;  /* 0x000000050a007986 */ /* 0x0003e8000c101904 */
[----:B------:R-:W2:Y:S01]  /*0b60*/  LDG.E R2, desc[UR4][R12.64+0x8] ;  /* 0x000008040c027981 */ /* 0x000ea2000c1e1900 */
[----:B------:R-:W-:-:S03]  /*0b70*/  ISETP.NE.AND P1, PT, R0, RZ, PT ;  /* 0x000000ff0000720c */ /* 0x000fc60003f25270 */
[----:B------:R-:W-:Y:S04]  /*0b80*/  STG.E desc[UR4][R6.64+0x4], R3 ;  /* 0x0000040306007986 */ /* 0x000fe8000c101904 */
[----:B------:R3:W-:Y:S01]  /*0b90*/  STG.E desc[UR4][R8.64+0xc], R19 ;  /* 0x00000c1308007986 */ /* 0x0007e2000c101904 */
[----:B--2---:R-:W-:-:S04]  /*0ba0*/  ISETP.NE.AND P2, PT, R2, 0x1, PT ;  /* 0x000000010200780c */ /* 0x004fc80003f45270 */
[----:B------:R-:W-:Y:S02]  /*0bb0*/  ISETP.NE.AND P0, PT, R0, RZ, !P2 ;  /* 0x000000ff0000720c */ /* 0x000fe40005705270 */
[----:B0-----:R-:W-:Y:S02]  /*0bc0*/  @P1 SEL R17, R17, RZ, P2 ;  /* 0x000000ff11111207 */ /* 0x001fe40001000000 */
[----:B------:R-:W-:Y:S02]  /*0bd0*/  SEL R0, RZ, 0x1, !P0 ;  /* 0x00000001ff007807 */ /* 0x000fe40004000000 */
[----:B-1----:R-:W-:-:S03]  /*0be0*/  @!P1 SEL R5, R5, 0x1, P2 ;  /* 0x0000000105059807 */ /* 0x002fc60001000000 */
[----:B------:R-:W-:-:S05]  /*0bf0*/  IMAD.IADD R21, R0, 0x1, R17 ;  /* 0x0000000100157824 */ /* 0x000fca00078e0211 */
[----:B------:R-:W-:Y:S04]  /*0c00*/  STG.E desc[UR4][R14.64+0x8], R21 ;  /* 0x000008150e007986 */ /* 0x000fe8000c101904 */
[----:B------:R-:W-:Y:S04]  /*0c10*/  STG.E desc[UR4][R10.64], R5 ;  /* 0x000000050a007986 */ /* 0x000fe8000c101904 */
[----:B------:R-:W2:Y:S01]  /*0c20*/  LDG.E R12, desc[UR4][R12.64+0xc] ;  /* 0x00000c040c0c7981 */ /* 0x000ea2000c1e1900 */
[----:B------:R-:W-:Y:S02]  /*0c30*/  ISETP.NE.AND P1, PT, R4, RZ, PT ;  /* 0x000000ff0400720c */ /* 0x000fe40003f25270 */
[----:B--2---:R-:W-:-:S04]  /*0c40*/  ISETP.NE.AND P2, PT, R12, 0x1, PT ;  /* 0x000000010c00780c */ /* 0x004fc80003f45270 */
[----:B------:R-:W-:-:S07]  /*0c50*/  ISETP.NE.AND P0, PT, R4, RZ, !P2 ;  /* 0x000000ff0400720c */ /* 0x000fce0005705270 */
[----:B---3--:R-:W-:Y:S02]  /*0c60*/  @P1 SEL R19, R19, RZ, P2 ;  /* 0x000000ff13131207 */ /* 0x008fe40001000000 */
[----:B------:R-:W-:Y:S02]  /*0c70*/  SEL R0, RZ, 0x1, !P0 ;  /* 0x00000001ff007807 */ /* 0x000fe40004000000 */
[----:B------:R-:W-:Y:S02]  /*0c80*/  @!P1 SEL R3, R3, 0x1, P2 ;  /* 0x0000000103039807 */ /* 0x000fe40001000000 */
[----:B------:R-:W-:-:S03]  /*0c90*/  IADD3 R17, PT, PT, R0, R19, RZ ;  /* 0x0000001300117210 */ /* 0x000fc60007ffe0ff */
[----:B------:R-:W-:Y:S04]  /*0ca0*/  STG.E desc[UR4][R6.64+0x4], R3 ;  /* 0x0000040306007986 */ /* 0x000fe8000c101904 */
[----:B------:R-:W-:Y:S04]  /*0cb0*/  STG.E desc[UR4][R8.64+0xc], R17 ;  /* 0x00000c1108007986 */ /* 0x000fe8000c101904 */
[----:B------:R-:W-:Y:S04]  /*0cc0*/  STG.E desc[UR4][R14.64+0x8], R21 ;  /* 0x000008150e007986 */ /* 0x000fe8000c101904 */
[----:B------:R-:W-:Y:S01]  /*0cd0*/  STG.E desc[UR4][R10.64], R5 ;  /* 0x000000050a007986 */ /* 0x000fe2000c101904 */
[----:B------:R-:W-:Y:S05]  /*0ce0*/  EXIT ;  /* 0x000000000000794d */ /* 0x000fea0003800000 */
.L_x_79:
[----:B------:R-:W0:Y:S08]  /*0cf0*/  LDC.64 R8, c[0x0][0x380] ;  /* 0x0000e000ff087b82 */ /* 0x000e300000000a00 */
[----:B------:R-:W1:Y:S01]  /*0d00*/  LDC.64 R12, c[0x0][0x388] ;  /* 0x0000e200ff0c7b82 */ /* 0x000e620000000a00 */
[----:B0-----:R-:W-:-:S05]  /*0d10*/  IMAD.WIDE R8, R10, 0x4, R8 ;  /* 0x000000040a087825 */ /* 0x001fca00078e0208 */
[----:B------:R-:W2:Y:S01]  /*0d20*/  LDG.E R10, desc[UR4][R8.64] ;  /* 0x00000004080a7981 */ /* 0x000ea2000c1e1900 */
[----:B------:R-:W-:Y:S01]  /*0d30*/  IMAD.SHL.U32 R11, R11, 0x4, RZ ;  /* 0x000000040b0b7824 */ /* 0x000fe200078e00ff */
[----:B------:R-:W-:Y:S01]  /*0d40*/  BSSY.RECONVERGENT B0, `(.L_x_80) ;  /* 0x000000b000007945 */ /* 0x000fe20003800200 */
[----:B------:R-:W-:-:S04]  /*0d50*/  IMAD.SHL.U32 R15, R7, 0x4, RZ ;  /* 0x00000004070f7824 */ /* 0x000fc800078e00ff */
[----:B-1----:R-:W-:Y:S01]  /*0d60*/  IMAD.WIDE R14, R15, 0x4, R12 ;  /* 0x000000040f0e7825 */ /* 0x002fe200078e020c */
[----:B--2---:R-:W-:-:S03]  /*0d70*/  ISETP.NE.AND P0, PT, R10, 0x1, PT ;  /* 0x000000010a00780c */ /* 0x004fc60003f05270 */
[----:B------:R-:W-:-:S10]  /*0d80*/  IMAD.WIDE R10, R11, 0x4, R12 ;  /* 0x000000040b0a7825 */ /* 0x000fd400078e020c */
[----:B------:R-:W-:Y:S05]  /*0d90*/  @P0 BRA `(.L_x_81) ;  /* 0x0000000000140947 */ /* 0x000fea0003800000 */
[----:B------:R-:W-:-:S05]  /*0da0*/  VIADD R3, R3, 0xffffffff ;  /* 0xffffffff03037836 */ /* 0x000fca0000000000 */
[----:B------:R-:W-:Y:S02]  /*0db0*/  ISETP.NE.AND P0, PT, R0, R3, PT ;  /* 0x000000030000720c */ /* 0x000fe40003f05270 */
[----:B------:R-:W-:-:S11]  /*0dc0*/  MOV R3, 0x1 ;  /* 0x0000000100037802 */ /* 0x000fd60000000f00 */
[----:B------:R0:W-:Y:S04]  /*0dd0*/  @!P0 STG.E desc[UR4][R10.64+0x8], R3 ;  /* 0x000008030a008986 */ /* 0x0001e8000c101904 */
[----:B------:R0:W-:Y:S02]  /*0de0*/  @P0 STG.E desc[UR4][R14.64], R3 ;  /* 0x000000030e000986 */ /* 0x0001e4000c101904 */
.L_x_81:
[----:B------:R-:W-:Y:S05]  /*0df0*/  BSYNC.RECONVERGENT B0 ;  /* 0x0000000000007941 */ /* 0x000fea0003800200 */
.L_x_80:
[----:B0-----:R-:W2:Y:S01]  /*0e00*/  LDG.E R3, desc[UR4][R8.64+0x4] ;  /* 0x0000040408037981 */ /* 0x001ea2000c1e1900 */
[----:B------:R-:W-:Y:S01]  /*0e10*/  IMAD.SHL.U32 R7, R6, 0x4, RZ ;  /* 0x0000000406077824 */ /* 0x000fe200078e00ff */
[----:B------:R-:W-:Y:S01]  /*0e20*/  BSSY.RECONVERGENT B0, `(.L_x_82) ;  /* 0x000000b000007945 */ /* 0x000fe20003800200 */
[----:B------:R-:W-:Y:S02]  /*0e30*/  IMAD.SHL.U32 R5, R5, 0x4, RZ ;  /* 0x0000000405057824 */ /* 0x000fe400078e00ff */
[----:B------:R-:W-:-:S04]  /*0e40*/  IMAD.WIDE R6, R7, 0x4, R12 ;  /* 0x0000000407067825 */ /* 0x000fc800078e020c */
[----:B------:R-:W-:Y:S01]  /*0e50*/  IMAD.WIDE R12, R5, 0x4, R12 ;  /* 0x00000004050c7825 */ /* 0x000fe200078e020c */
[----:B--2---:R-:W-:-:S13]  /*0e60*/  ISETP.NE.AND P0, PT, R3, 0x1, PT ;  /* 0x000000010300780c */ /* 0x004fda0003f05270 */
[----:B------:R-:W-:Y:S05]  /*0e70*/  @P0 BRA `(.L_x_83) ;  /* 0x0000000000140947 */ /* 0x000fea0003800000 */
[----:B------:R-:W-:-:S05]  /*0e80*/  VIADD R3, R2, 0xffffffff ;  /* 0xffffffff02037836 */ /* 0x000fca0000000000 */
[----:B------:R-:W-:Y:S01]  /*0e90*/  ISETP.NE.AND P0, PT, R4, R3, PT ;  /* 0x000000030400720c */ /* 0x000fe20003f05270 */
[----:B------:R-:W-:-:S12]  /*0ea0*/  HFMA2 R3, -RZ, RZ, 0, 5.9604644775390625e-08 ;  /* 0x00000001ff037431 */ /* 0x000fd800000001ff */
[----:B------:R0:W-:Y:S04]  /*0eb0*/  @P0 STG.E desc[UR4][R12.64+0x4], R3 ;  /* 0x000004030c000986 */ /* 0x0001e8000c101904 */
[----:B------:R0:W-:Y:S02]  /*0ec0*/  @!P0 STG.E desc[UR4][R6.64+0xc], R3 ;  /* 0x00000c0306008986 */ /* 0x0001e4000c101904 */
.L_x_83:
[----:B------:R-:W-:Y:S05]  /*0ed0*/  BSYNC.RECONVERGENT B0 ;  /* 0x0000000000007941 */ /* 0x000fea0003800200 */
.L_x_82:
[----:B------:R-:W2:Y:S01]  /*0ee0*/  LDG.E R2, desc[UR4][R8.64+0x8] ;  /* 0x0000080408027981 */ /* 0x000ea2000c1e1900 */
[----:B------:R-:W-:Y:S01]  /*0ef0*/  BSSY.RECONVERGENT B0, `(.L_x_84) ;  /* 0x0000007000007945 */ /* 0x000fe20003800200 */
[----:B--2---:R-:W-:-:S13]  /*0f00*/  ISETP.NE.AND P0, PT, R2, 0x1, PT ;  /* 0x000000010200780c */ /* 0x004fda0003f05270 */
[----:B------:R-:W-:Y:S05]  /*0f10*/  @P0 BRA `(.L_x_85) ;  /* 0x0000000000100947 */ /* 0x000fea0003800000 */
[----:B------:R-:W-:Y:S01]  /*0f20*/  ISETP.NE.AND P0, PT, R0, RZ, PT ;  /* 0x000000ff0000720c */ /* 0x000fe20003f05270 */
[----:B0-----:R-:W-:-:S12]  /*0f30*/  IMAD.MOV.U32 R3, RZ, RZ, 0x1 ;  /* 0x00000001ff037424 */ /* 0x001fd800078e00ff */
[----:B------:R1:W-:Y:S04]  /*0f40*/  @P0 STG.E desc[UR4][R10.64+0x8], R3 ;  /* 0x000008030a000986 */ /* 0x0003e8000c101904 */
[----:B------:R1:W-:Y:S02]  /*0f50*/  @!P0 STG.E desc[UR4][R14.64], R3 ;  /* 0x000000030e008986 */ /* 0x0003e4000c101904 */
.L_x_85:
[----:B------:R-:W-:Y:S05]  /*0f60*/  BSYNC.RECONVERGENT B0 ;  /* 0x0000000000007941 */ /* 0x000fea0003800200 */
.L_x_84:
[----:B------:R-:W2:Y:S02]  /*0f70*/  LDG.E R8, desc[UR4][R8.64+0xc] ;  /* 0x00000c0408087981 */ /* 0x000ea4000c1e1900 */
[----:B--2---:R-:W-:-:S13]  /*0f80*/  ISETP.NE.AND P0, PT, R8, 0x1, PT ;  /* 0x000000010800780c */ /* 0x004fda0003f05270 */
[----:B------:R-:W-:Y:S05]  /*0f90*/  @P0 EXIT ;  /* 0x000000000000094d */ /* 0x000fea0003800000 */
[----:B------:R-:W-:-:S13]  /*0fa0*/  ISETP.NE.AND P0, PT, R4, RZ, PT ;  /* 0x000000ff0400720c */ /* 0x000fda0003f05270 */
[----:B01----:R-:W-:-:S05]  /*0fb0*/  @P0 IMAD.MOV.U32 R3, RZ, RZ, 0x1 ;  /* 0x00000001ff030424 */ /* 0x003fca00078e00ff */
[----:B------:R0:W-:Y:S01]  /*0fc0*/  @P0 STG.E desc[UR4][R6.64+0xc], R3 ;  /* 0x00000c0306000986 */ /* 0x0001e2000c101904 */
[----:B------:R-:W-:Y:S05]  /*0fd0*/  @P0 EXIT ;  /* 0x000000000000094d */ /* 0x000fea0003800000 */
[----:B0-----:R-:W-:-:S05]  /*0fe0*/  IMAD.MOV.U32 R3, RZ, RZ, 0x1 ;  /* 0x00000001ff037424 */ /* 0x001fca00078e00ff */
[----:B------:R-:W-:Y:S01]  /*0ff0*/  STG.E desc[UR4][R12.64+0x4], R3 ;  /* 0x000004030c007986 */ /* 0x000fe2000c101904 */
[----:B------:R-:W-:Y:S05]  /*1000*/  EXIT ;  /* 0x000000000000794d */ /* 0x000fea0003800000 */
.L_x_78:
[----:B------:R-:W0:Y:S08]  /*1010*/  LDC.64 R8, c[0x0][0x380] ;  /* 0x0000e000ff087b82 */ /* 0x000e300000000a00 */
[----:B------:R-:W1:Y:S01]  /*1020*/  LDC.64 R12, c[0x0][0x388] ;  /* 0x0000e200ff0c7b82 */ /* 0x000e620000000a00 */
[----:B0-----:R-:W-:-:S05]  /*1030*/  IMAD.WIDE R8, R10, 0x4, R8 ;  /* 0x000000040a087825 */ /* 0x001fca00078e0208 */
[----:B------:R-:W2:Y:S01]  /*1040*/  LDG.E R10, desc[UR4][R8.64] ;  /* 0x00000004080a7981 */ /* 0x000ea2000c1e1900 */
[----:B------:R-:W-:Y:S01]  /*1050*/  SHF.L.U32 R11, R11, 0x2, RZ ;  /* 0x000000020b0b7819 */ /* 0x000fe200000006ff */
[----:B------:R-:W-:Y:S01]  /*1060*/  IMAD.SHL.U32 R15, R7, 0x4, RZ ;  /* 0x00000004070f7824 */ /* 0x000fe200078e00ff */
[----:B------:R-:W-:Y:S03]  /*1070*/  BSSY.RECONVERGENT B0, `(.L_x_86) ;  /* 0x000000a000007945 */ /* 0x000fe60003800200 */
[----:B-1----:R-:W-:Y:S01]  /*1080*/  IMAD.WIDE R14, R15, 0x4, R12 ;  /* 0x000000040f0e7825 */ /* 0x002fe200078e020c */
[----:B--2---:R-:W-:-:S03]  /*1090*/  ISETP.NE.AND P0, PT, R10, 0x1, PT ;  /* 0x000000010a00780c */ /* 0x004fc60003f05270 */
[----:B------:R-:W-:-:S10]  /*10a0*/  IMAD.WIDE R10, R11, 0x4, R12 ;  /* 0x000000040b0a7825 */ /* 0x000fd400078e020c */
[----:B------:R-:W-:Y:S05]  /*10b0*/  @P0 BRA `(.L_x_87) ;  /* 0x0000000000140947 */ /* 0x000fea0003800000 */
[----:B------:R-:W-:-:S05]  /*10c0*/  VIADD R3, R3, 0xffffffff ;  /* 0xffffffff03037836 */ /* 0x000fca0000000000 */
[----:B------:R-:W-:Y:S01]  /*10d0*/  ISETP.NE.AND P0, PT, R0, R3, PT ;  /* 0x000000030000720c */ /* 0x000fe20003f05270 */
[----:B------:R-:W-:-:S12]  /*10e0*/  IMAD.MOV.U32 R3, RZ, RZ, 0x1 ;  /* 0x00000001ff037424 */ /* 0x000fd800078e00ff */
[----:B------:R0:W-:Y:S04]  /*10f0*/  @!P0 STG.E desc[UR4][R10.64+0x8], R3 ;  /* 0x000008030a008986 */ /* 0x0001e8000c101904 */
[----:B------:R0:W-:Y:S02]  /*1100*/  @P0 STG.E desc[UR4][R14.64], R3 ;  /* 0x000000030e000986 */ /* 0x0001e4000c101904 */
.L_x_87:
[----:B------:R-:W-:Y:S05]  /*1110*/  BSYNC.RECONVERGENT B0 ;  /* 0x0000000000007941 */ /* 0x000fea0003800200 */
.L_x_86:
[----:B0-----:R-:W2:Y:S01]  /*1120*/  LDG.E R3, desc[UR4][R8.64+0x4] ;  /* 0x0000040408037981 */ /* 0x001ea2000c1e1900 */
[----:B------:R-:W-:Y:S01]  /*1130*/  SHF.L.U32 R7, R6, 0x2, RZ ;  /* 0x0000000206077819 */ /* 0x000fe200000006ff */
[----:B------:R-:W-:Y:S01]  /*1140*/  IMAD.SHL.U32 R5, R5, 0x4, RZ ;  /* 0x0000000405057824 */ /* 0x000fe200078e00ff */
[----:B------:R-:W-:Y:S03]  /*1150*/  BSSY.RECONVERGENT B0, `(.L_x_88) ;  /* 0x000000a000007945 */ /* 0x000fe60003800200 */
[----:B------:R-:W-:-:S04]  /*1160*/  IMAD.WIDE R6, R7, 0x4, R12 ;  /* 0x0000000407067825 */ /* 0x000fc800078e020c */
[----:B------:R-:W-:Y:S01]  /*1170*/  IMAD.WIDE R12, R5, 0x4, R12 ;  /* 0x00000004050c7825 */ /* 0x000fe200078e020c */
[----:B--2---:R-:W-:-:S13]  /*1180*/  ISETP.NE.AND P0, PT, R3, 0x1, PT ;  /* 0x000000010300780c */ /* 0x004fda0003f05270 */
[----:B------:R-:W-:Y:S05]  /*1190*/  @P0 BRA `(.L_x_89) ;  /* 0x0000000000140947 */ /* 0x000fea0003800000 */
[----:B------:R-:W-:-:S05]  /*11a0*/  VIADD R3, R2, 0xffffffff ;  /* 0xffffffff02037836 */ /* 0x000fca0000000000 */
[----:B------:R-:W-:Y:S01]  /*11b0*/  ISETP.NE.AND P0, PT, R4, R3, PT ;  /* 0x000000030400720c */ /* 0x000fe20003f05270 */
[----:B------:R-:W-:-:S12]  /*11c0*/  IMAD.MOV.U32 R3, RZ, RZ, 0x1 ;  /* 0x00000001ff037424 */ /* 0x000fd800078e00ff */
[----:B------:R0:W-:Y:S04]  /*11d0*/  @P0 STG.E desc[UR4][R12.64+0x4], R3 ;  /* 0x000004030c000986 */ /* 0x0001e8000c101904 */
[----:B------:R0:W-:Y:S02]  /*11e0*/  @!P0 STG.E desc[UR4][R6.64+0xc], R3 ;  /* 0x00000c0306008986 */ /* 0x0001e4000c101904 */
.L_x_89:
[----:B------:R-:W-:Y:S05]  /*11f0*/  BSYNC.RECONVERGENT B0 ;  /* 0x0000000000007941 */ /* 0x000fea0003800200 */
.L_x_88:
[----:B------:R-:W2:Y:S01]  /*1200*/  LDG.E R2, desc[UR4][R8.64+0x8] ;  /* 0x0000080408027981 */ /* 0x000ea2000c1e1900 */
[----:B------:R-:W-:Y:S01]  /*1210*/  BSSY.RECONVERGENT B0, `(.L_x_90) ;  /* 0x0000007000007945 */ /* 0x000fe20003800200 */
[----:B--2---:R-:W-:-:S13]  /*1220*/  ISETP.NE.AND P0, PT, R2, 0x1, PT ;  /* 0x000000010200780c */ /* 0x004fda0003f05270 */
[----:B------:R-:W-:Y:S05]  /*1230*/  @P0 BRA `(.L_x_91) ;  /* 0x0000000000100947 */ /* 0x000fea0003800000 */
[----:B------:R-:W-:Y:S02]  /*1240*/  ISETP.NE.AND P0, PT, R0, RZ, PT ;  /* 0x000000ff0000720c */ /* 0x000fe40003f05270 */
[----:B0-----:R-:W-:-:S11]  /*1250*/  MOV R3, 0x1 ;  /* 0x0000000100037802 */ /* 0x001fd60000000f00 */
[----:B------:R1:W-:Y:S04]  /*1260*/  @P0 STG.E desc[UR4][R10.64+0x8], R3 ;  /* 0x000008030a000986 */ /* 0x0003e8000c101904 */
[----:B------:R1:W-:Y:S02]  /*1270*/  @!P0 STG.E desc[UR4][R14.64], R3 ;  /* 0x000000030e008986 */ /* 0x0003e4000c101904 */
.L_x_91:
[----:B------:R-:W-:Y:S05]  /*1280*/  BSYNC.RECONVERGENT B0 ;  /* 0x0000000000007941 */ /* 0x000fea0003800200 */
.L_x_90:
        /* <DEDUP_REMOVED lines=10> */
.L_x_92:
        /* <DEDUP_REMOVED lines=13> */
.L_x_134:


//--------------------- .text._Z19kernelAoS_col_bordePiS_iiii --------------------------
	.section	.text._Z19kernelAoS_col_bordePiS_iiii,"ax",@progbits
	.align	128
        .global         _Z19kernelAoS_col_bordePiS_iiii
        .type           _Z19kernelAoS_col_bordePiS_iiii,@function
        .size           _Z19kernelAoS_col_bordePiS_iiii,(.L_x_135 - _Z19kernelAoS_col_bordePiS_iiii)
        .other          _Z19kernelAoS_col_bordePiS_iiii,@"STO_CUDA_ENTRY STV_DEFAULT"
_Z19kernelAoS_col_bordePiS_iiii:
.text._Z19kernelAoS_col_bordePiS_iiii:
[----:B------:R-:W-:Y:S01]  /*0000*/  LDC R1, c[0x0][0x37c] ;  /* 0x0000df00ff017b82 */ /* 0x000fe20000000800 */
[----:B------:R-:W0:Y:S07]  /*0010*/  S2R R6, SR_TID.X ;  /* 0x0000000000067919 */ /* 0x000e2e0000002100 */
[----:B------:R-:W1:Y:S01]  /*0020*/  LDC R11, c[0x0][0x398] ;  /* 0x0000e600ff0b7b82 */ /* 0x000e620000000800 */
[----:B------:R-:W0:Y:S01]  /*0030*/  LDCU UR4, c[0x0][0x360] ;  /* 0x00006c00ff0477ac */ /* 0x000e220008000800 */
[----:B------:R-:W0:Y:S06]  /*0040*/  S2R R3, SR_CTAID.X ;  /* 0x0000000000037919 */ /* 0x000e2c0000002500 */
[----:B------:R-:W1:Y:S01]  /*0050*/  LDC R4, c[0x0][0x394] ;  /* 0x0000e500ff047b82 */ /* 0x000e620000000800 */
[----:B0-----:R-:W-:-:S02]  /*0060*/  IMAD R6, R3, UR4, R6 ;  /* 0x0000000403067c24 */ /* 0x001fc4000f8e0206 */
[----:B-1----:R-:W-:-:S05]  /*0070*/  IMAD R3, R11, R4, RZ ;  /* 0x000000040b037224 */ /* 0x002fca00078e02ff */
[----:B------:R-:W-:-:S13]  /*0080*/  ISETP.GE.AND P0, PT, R6, R3, PT ;  /* 0x000000030600720c */ /* 0x000fda0003f06270 */
[----:B------:R-:W-:Y:S05]  /*0090*/  @P0 EXIT ;  /* 0x000000000000094d */ /* 0x000fea0003800000 */
[----:B------:R-:W0:Y:S01]  /*00a0*/  LDC.64 R2, c[0x0][0x380] ;  /* 0x0000e000ff027b82 */ /* 0x000e220000000a00 */
[----:B------:R-:W1:Y:S01]  /*00b0*/  LDCU.64 UR4, c[0x0][0x358] ;  /* 0x00006b00ff0477ac */ /* 0x000e620008000a00 */
[----:B------:R-:W-:Y:S01]  /*00c0*/  IMAD.SHL.U32 R5, R6, 0x4, RZ ;  /* 0x0000000406057824 */ /* 0x000fe200078e00ff */
[----:B------:R-:W-:Y:S01]  /*00d0*/  IABS R15, R11 ;  /* 0x0000000b000f7213 */ /* 0x000fe20000000000 */
[----:B------:R-:W2:Y:S02]  /*00e0*/  LDCU UR6, c[0x0][0x39c] ;  /* 0x00007380ff0677ac */ /* 0x000ea40008000800 */
[----:B0-----:R-:W-:-:S05]  /*00f0*/  IMAD.WIDE R2, R5, 0x4, R2 ;  /* 0x0000000405027825 */ /* 0x001fca00078e0202 */
[----:B-1----:R-:W3:Y:S04]  /*0100*/  LDG.E R0, desc[UR4][R2.64+0x8] ;  /* 0x0000080402007981 */ /* 0x002ee8000c1e1900 */
[----:B------:R-:W4:Y:S04]  /*0110*/  LDG.E R9, desc[UR4][R2.64] ;  /* 0x0000000402097981 */ /* 0x000f28000c1e1900 */
[----:B------:R-:W5:Y:S04]  /*0120*/  LDG.E R7, desc[UR4][R2.64+0x4] ;  /* 0x0000040402077981 */ /* 0x000f68000c1e1900 */
[----:B------:R-:W5:Y:S01]  /*0130*/  LDG.E R5, desc[UR4][R2.64+0xc] ;  /* 0x00000c0402057981 */ /* 0x000f62000c1e1900 */
[----:B------:R-:W0:Y:S01]  /*0140*/  I2F.RP R8, R15 ;  /* 0x0000000f00087306 */ /* 0x000e220000209400 */
[----:B--2---:R-:W-:-:S07]  /*0150*/  UISETP.NE.AND UP0, UPT, UR6, 0x2, UPT ;  /* 0x000000020600788c */ /* 0x004fce000bf05270 */
        /* <DEDUP_REMOVED lines=12> */
[----:B------:R-:W-:Y:S02]  /*0220*/  @!P1 IMAD.IADD R8, R8, 0x1, -R15 ;  /* 0x0000000108089824 */ /* 0x000fe400078e0a0f */
[----:B------:R-:W-:Y:S01]  /*0230*/  @!P1 VIADD R13, R13, 0x1 ;  /* 0x000000010d0d9836 */ /* 0x000fe20000000000 */
[----:B------:R-:W-:Y:S02]  /*0240*/  ISETP.NE.AND P1, PT, R11, RZ, PT ;  /* 0x000000ff0b00720c */ /* 0x000fe40003f25270 */
[----:B------:R-:W-:Y:S02]  /*0250*/  ISETP.GE.U32.AND P0, PT, R8, R15, PT ;  /* 0x0000000f0800720c */ /* 0x000fe40003f06070 */
[----:B------:R-:W-:-:S04]  /*0260*/  LOP3.LUT R8, R6, R11, RZ, 0x3c, !PT ;  /* 0x0000000b06087212 */ /* 0x000fc800078e3cff */
[----:B------:R-:W-:-:S07]  /*0270*/  ISETP.GE.AND P2, PT, R8, RZ, PT ;  /* 0x000000ff0800720c */ /* 0x000fce0003f46270 */
[----:B------:R-:W-:-:S06]  /*0280*/  @P0 VIADD R13, R13, 0x1 ;  /* 0x000000010d0d0836 */ /* 0x000fcc0000000000 */
[----:B------:R-:W-:Y:S01]  /*0290*/  @!P2 IMAD.MOV R13, RZ, RZ, -R13 ;  /* 0x000000ffff0da224 */ /* 0x000fe200078e0a0d */
[----:B------:R-:W-:-:S05]  /*02a0*/  @!P1 LOP3.LUT R13, RZ, R11, RZ, 0x33, !PT ;  /* 0x0000000bff0d9212 */ /* 0x000fca00078e33ff */
[----:B------:R-:W-:-:S04]  /*02b0*/  IMAD.MOV R8, RZ, RZ, -R13 ;  /* 0x000000ffff087224 */ /* 0x000fc800078e0a0d */
[C---:B------:R-:W-:Y:S02]  /*02c0*/  IMAD R6, R11.reuse, R8, R6 ;  /* 0x000000080b067224 */ /* 0x040fe400078e0206 */
[----:B------:R-:W-:-:S05]  /*02d0*/  VIADD R11, R11, 0xffffffff ;  /* 0xffffffff0b0b7836 */ /* 0x000fca0000000000 */
[----:B------:R-:W-:-:S04]  /*02e0*/  ISETP.NE.AND P1, PT, R6, R11, PT ;  /* 0x0000000b0600720c */ /* 0x000fc80003f25270 */
[----:B------:R-:W-:-:S04]  /*02f0*/  ISETP.EQ.OR P1, PT, R6, RZ, !P1 ;  /* 0x000000ff0600720c */ /* 0x000fc80004f22670 */
[----:B------:R-:W-:-:S13]  /*0300*/  ISETP.EQ.OR P1, PT, R13, RZ, P1 ;  /* 0x000000ff0d00720c */ /* 0x000fda0000f22670 */
[----:B------:R-:W-:-:S05]  /*0310*/  @!P1 VIADD R4, R4, 0xffffffff ;  /* 0xffffffff04049836 */ /* 0x000fca0000000000 */
[----:B------:R-:W-:Y:S02]  /*0320*/  ISETP.EQ.OR P1, PT, R13, R4, P1 ;  /* 0x000000040d00720c */ /* 0x000fe40000f22670 */
[----:B---3--:R-:W-:Y:S02]  /*0330*/  ISETP.NE.AND P0, PT, R0, RZ, PT ;  /* 0x000000ff0000720c */ /* 0x008fe40003f05270 */
[C---:B----4-:R-:W-:Y:S02]  /*0340*/  LOP3.LUT P3, RZ, R9.reuse, R0, RZ, 0xfc, !PT ;  /* 0x0000000009ff7212 */ /* 0x050fe4000786fcff */
[----:B------:R-:W-:Y:S02]  /*0350*/  ISETP.NE.AND P2, PT, R9, RZ, P0 ;  /* 0x000000ff0900720c */ /* 0x000fe40000745270 */
[C---:B-----5:R-:W-:Y:S02]  /*0360*/  ISETP.NE.AND P0, PT, R7.reuse, RZ, !P3 ;  /* 0x000000ff0700720c */ /* 0x060fe40005f05270 */
[----:B------:R-:W-:-:S02]  /*0370*/  ISETP.EQ.AND P2, PT, R7, RZ, P2 ;  /* 0x000000ff0700720c */ /* 0x000fc40001742270 */
[C---:B------:R-:W-:Y:S02]  /*0380*/  ISETP.NE.AND P3, PT, R5.reuse, RZ, P0 ;  /* 0x000000ff0500720c */ /* 0x040fe40000765270 */
[----:B------:R-:W-:Y:S01]  /*0390*/  ISETP.EQ.AND P2, PT, R5, RZ, P2 ;  /* 0x000000ff0500720c */ /* 0x000fe20001742270 */
[----:B------:R-:W-:-:S12]  /*03a0*/  BRA.U !UP0, `(.L_x_93) ;  /* 0x00000001088c7547 */ /* 0x000fd8000b800000 */
[----:B------:R-:W-:-:S09]  /*03b0*/  UISETP.NE.AND UP0, UPT, UR6, 0x1, UPT ;  /* 0x000000010600788c */ /* 0x000fd2000bf05270 */
[----:B------:R-:W-:Y:S05]  /*03c0*/  BRA.U !UP0, `(.L_x_94) ;  /* 0x0000000108407547 */ /* 0x000fea000b800000 */
[----:B------:R-:W-:-:S13]  /*03d0*/  ISETP.NE.AND P0, PT, RZ, UR6, PT ;  /* 0x00000006ff007c0c */ /* 0x000fda000bf05270 */
[----:B------:R-:W-:Y:S05]  /*03e0*/  @P0 EXIT ;  /* 0x000000000000094d */ /* 0x000fea0003800000 */
[----:B------:R-:W-:Y:S05]  /*03f0*/  @P1 EXIT ;  /* 0x000000000000194d */ /* 0x000fea0003800000 */
[----:B------:R-:W-:Y:S01]  /*0400*/  @P2 IMAD.MOV.U32 R5, RZ, RZ, 0x1 ;  /* 0x00000001ff052424 */ /* 0x000fe200078e00ff */
[----:B------:R0:W-:Y:S04]  /*0410*/  @P2 STG.E desc[UR4][R2.64], RZ ;  /* 0x000000ff02002986 */ /* 0x0001e8000c101904 */
        /* <DEDUP_REMOVED lines=11> */
.L_x_94:
[----:B------:R-:W-:Y:S02]  /*04d0*/  SEL R4, R9, 0x1, !P3 ;  /* 0x0000000109047807 */ /* 0x000fe40005800000 */
[----:B------:R-:W-:Y:S02]  /*04e0*/  SEL R7, R7, RZ, !P3 ;  /* 0x000000ff07077207 */ /* 0x000fe40005800000 */
[----:B------:R-:W-:Y:S02]  /*04f0*/  SEL R6, R0, 0x1, !P3 ;  /* 0x0000000100067807 */ /* 0x000fe40005800000 */
[----:B------:R-:W-:Y:S02]  /*0500*/  SEL R8, R5, RZ, !P0 ;  /* 0x000000ff05087207 */ /* 0x000fe40004000000 */
[----:B------:R-:W-:Y:S02]  /*0510*/  SEL R4, R4, RZ, !P2 ;  /* 0x000000ff04047207 */ /* 0x000fe40005000000 */
[----:B------:R-:W-:-:S02]  /*0520*/  SEL R7, R7, 0x1, !P2 ;  /* 0x0000000107077807 */ /* 0x000fc40005000000 */
[----:B------:R-:W-:Y:S02]  /*0530*/  SEL R11, R6, RZ, !P2 ;  /* 0x000000ff060b7207 */ /* 0x000fe40005000000 */
[----:B------:R-:W-:Y:S02]  /*0540*/  SEL R8, R8, 0x1, !P2 ;  /* 0x0000000108087807 */ /* 0x000fe40005000000 */
[----:B------:R-:W-:Y:S02]  /*0550*/  SEL R9, R9, R4, P1 ;  /* 0x0000000409097207 */ /* 0x000fe40000800000 */
[----:B------:R-:W-:Y:S02]  /*0560*/  SEL R7, R7, 0x1, !P1 ;  /* 0x0000000107077807 */ /* 0x000fe40004800000 */
[----:B------:R-:W-:Y:S01]  /*0570*/  SEL R11, R0, R11, P1 ;  /* 0x0000000b000b7207 */ /* 0x000fe20000800000 */
[----:B------:R-:W-:Y:S01]  /*0580*/  STG.E desc[UR4][R2.64], R9 ;  /* 0x0000000902007986 */ /* 0x000fe2000c101904 */
[----:B------:R-:W-:-:S03]  /*0590*/  SEL R5, R5, R8, P1 ;  /* 0x0000000805057207 */ /* 0x000fc60000800000 */
[----:B------:R-:W-:Y:S04]  /*05a0*/  STG.E desc[UR4][R2.64+0x4], R7 ;  /* 0x0000040702007986 */ /* 0x000fe8000c101904 */
[----:B------:R-:W-:Y:S04]  /*05b0*/  STG.E desc[UR4][R2.64+0x8], R11 ;  /* 0x0000080b02007986 */ /* 0x000fe8000c101904 */
[----:B------:R-:W-:Y:S01]  /*05c0*/  STG.E desc[UR4][R2.64+0xc], R5 ;  /* 0x00000c0502007986 */ /* 0x000fe2000c101904 */
[----:B------:R-:W-:Y:S05]  /*05d0*/  EXIT ;  /* 0x000000000000794d */ /* 0x000fea0003800000 */
.L_x_93:
[C---:B------:R-:W-:Y:S02]  /*05e0*/  SEL R4, R9.reuse, RZ, P1 ;  /* 0x000000ff09047207 */ /* 0x040fe40000800000 */
[----:B------:R-:W-:Y:S02]  /*05f0*/  PLOP3.LUT P4, PT, P1, P2, PT, 0xf8, 0x8f ;  /* 0x00000000008f781c */ /* 0x000fe40000f85f70 */
[----:B------:R-:W-:Y:S02]  /*0600*/  SEL R9, R9, 0x1, !P3 ;  /* 0x0000000109097807 */ /* 0x000fe40005800000 */
[----:B------:R-:W-:Y:S02]  /*0610*/  SEL R13, R0, 0x1, !P3 ;  /* 0x00000001000d7807 */ /* 0x000fe40005800000 */
[----:B------:R-:W-:Y:S02]  /*0620*/  SEL R11, R7, RZ, !P3 ;  /* 0x000000ff070b7207 */ /* 0x000fe40005800000 */
[----:B------:R-:W-:-:S02]  /*0630*/  SEL R15, R5, RZ, !P0 ;  /* 0x000000ff050f7207 */ /* 0x000fc40004000000 */
[----:B------:R-:W-:Y:S02]  /*0640*/  SEL R6, R0, RZ, P1 ;  /* 0x000000ff00067207 */ /* 0x000fe40000800000 */
[----:B------:R-:W-:Y:S02]  /*0650*/  SEL R0, RZ, 0x1, !P2 ;  /* 0x00000001ff007807 */ /* 0x000fe40005000000 */
[----:B------:R-:W-:Y:S02]  /*0660*/  SEL R9, R9, RZ, !P4 ;  /* 0x000000ff09097207 */ /* 0x000fe40006000000 */
[----:B------:R-:W-:Y:S02]  /*0670*/  SEL R11, R11, RZ, !P2 ;  /* 0x000000ff0b0b7207 */ /* 0x000fe40005000000 */
[----:B------:R-:W-:Y:S01]  /*0680*/  SEL R13, R13, RZ, !P4 ;  /* 0x000000ff0d0d7207 */ /* 0x000fe20006000000 */
[----:B------:R-:W-:Y:S01]  /*0690*/  IMAD.IADD R9, R4, 0x1, R9 ;  /* 0x0000000104097824 */ /* 0x000fe200078e0209 */
[----:B------:R-:W-:Y:S01]  /*06a0*/  SEL R15, R15, RZ, !P2 ;  /* 0x000000ff0f0f7207 */ /* 0x000fe20005000000 */
[----:B------:R-:W-:-:S02]  /*06b0*/  @!P1 IMAD.IADD R7, R0, 0x1, R11 ;  /* 0x0000000100079824 */ /* 0x000fc400078e020b */
[----:B------:R-:W-:Y:S01]  /*06c0*/  IMAD.IADD R13, R6, 0x1, R13 ;  /* 0x00000001060d7824 */ /* 0x000fe200078e020d */
[----:B------:R-:W-:Y:S01]  /*06d0*/  STG.E desc[UR4][R2.64], R9 ;  /* 0x0000000902007986 */ /* 0x000fe2000c101904 */
[----:B------:R-:W-:-:S03]  /*06e0*/  @!P1 IMAD.IADD R5, R0, 0x1, R15 ;  /* 0x0000000100059824 */ /* 0x000fc600078e020f */
[----:B------:R-:W-:Y:S04]  /*06f0*/  STG.E desc[UR4][R2.64+0x4], R7 ;  /* 0x0000040702007986 */ /* 0x000fe8000c101904 */
[----:B------:R-:W-:Y:S04]  /*0700*/  STG.E desc[UR4][R2.64+0x8], R13 ;  /* 0x0000080d02007986 */ /* 0x000fe8000c101904 */
[----:B------:R-:W-:Y:S01]  /*0710*/  STG.E desc[UR4][R2.64+0xc], R5 ;  /* 0x00000c0502007986 */ /* 0x000fe2000c101904 */
[----:B------:R-:W-:Y:S05]  /*0720*/  EXIT ;  /* 0x000000000000794d */ /* 0x000fea0003800000 */
.L_x_95:
        /* <DEDUP_REMOVED lines=13> */
.L_x_135:


//--------------------- .text._Z7f_out_0Piii      --------------------------
	.section	.text._Z7f_out_0Piii,"ax",@progbits
	.align	128
        .global         _Z7f_out_0Piii
        .type           _Z7f_out_0Piii,@function
        .size           _Z7f_out_0Piii,(.L_x_136 - _Z7f_out_0Piii)
        .other          _Z7f_out_0Piii,@"STO_CUDA_ENTRY STV_DEFAULT"
_Z7f_out_0Piii:
.text._Z7f_out_0Piii:
[----:B------:R-:W-:Y:S01]  /*0000*/  LDC R1, c[0x0][0x37c] ;  /* 0x0000df00ff017b82 */ /* 0x000fe20000000800 */
[----:B------:R-:W0:Y:S01]  /*0010*/  S2R R5, SR_TID.X ;  /* 0x0000000000057919 */ /* 0x000e220000002100 */
[----:B------:R-:W1:Y:S01]  /*0020*/  LDCU.64 UR4, c[0x0][0x388] ;  /* 0x00007100ff0477ac */ /* 0x000e620008000a00 */
[----:B------:R-:W0:Y:S01]  /*0030*/  S2R R0, SR_CTAID.X ;  /* 0x0000000000007919 */ /* 0x000e220000002500 */
[----:B------:R-:W0:Y:S01]  /*0040*/  LDCU UR6, c[0x0][0x360] ;  /* 0x00006c00ff0677ac */ /* 0x000e220008000800 */
[----:B-1----:R-:W-:-:S04]  /*0050*/  UIMAD UR4, UR4, UR5, URZ ;  /* 0x00000005040472a4 */ /* 0x002fc8000f8e02ff */
[----:B------:R-:W-:Y:S01]  /*0060*/  USHF.L.U32 UR4, UR4, 0x2, URZ ;  /* 0x0000000204047899 */ /* 0x000fe200080006ff */
[----:B0-----:R-:W-:-:S05]  /*0070*/  IMAD R5, R0, UR6, R5 ;  /* 0x0000000600057c24 */ /* 0x001fca000f8e0205 */
[----:B------:R-:W-:-:S13]  /*0080*/  ISETP.GE.AND P0, PT, R5, UR4, PT ;  /* 0x0000000405007c0c */ /* 0x000fda000bf06270 */
[----:B------:R-:W-:Y:S05]  /*0090*/  @P0 EXIT ;  /* 0x000000000000094d */ /* 0x000fea0003800000 */
[----:B------:R-:W0:Y:S01]  /*00a0*/  LDC.64 R2, c[0x0][0x380] ;  /* 0x0000e000ff027b82 */ /* 0x000e220000000a00 */
[----:B------:R-:W1:Y:S01]  /*00b0*/  LDCU.64 UR4, c[0x0][0x358] ;  /* 0x00006b00ff0477ac */ /* 0x000e620008000a00 */
[----:B0-----:R-:W-:-:S05]  /*00c0*/  IMAD.WIDE R2, R5, 0x4, R2 ;  /* 0x0000000405027825 */ /* 0x001fca00078e0202 */
[----:B-1----:R-:W-:Y:S01]  /*00d0*/  STG.E desc[UR4][R2.64], RZ ;  /* 0x000000ff02007986 */ /* 0x002fe2000c101904 */
[----:B------:R-:W-:Y:S05]  /*00e0*/  EXIT ;  /* 0x000000000000794d */ /* 0x000fea0003800000 */
.L_x_96:
        /* <DEDUP_REMOVED lines=9> */
.L_x_136:


//--------------------- .text._Z16kernelSoA_streamPiS_iii --------------------------
	.section	.text._Z16kernelSoA_streamPiS_iii,"ax",@progbits
	.align	128
        .global         _Z16kernelSoA_streamPiS_iii
        .type           _Z16kernelSoA_streamPiS_iii,@function
        .size           _Z16kernelSoA_streamPiS_iii,(.L_x_137 - _Z16kernelSoA_streamPiS_iii)
        .other          _Z16kernelSoA_streamPiS_iii,@"STO_CUDA_ENTRY STV_DEFAULT"
_Z16kernelSoA_streamPiS_iii:
.text._Z16kernelSoA_streamPiS_iii:
[----:B------:R-:W-:Y:S01]  /*0000*/  LDC R1, c[0x0][0x37c] ;  /* 0x0000df00ff017b82 */ /* 0x000fe20000000800 */
[----:B------:R-:W0:Y:S07]  /*0010*/  S2R R0, SR_TID.X ;  /* 0x0000000000007919 */ /* 0x000e2e0000002100 */
[----:B------:R-:W1:Y:S01]  /*0020*/  LDC R3, c[0x0][0x398] ;  /* 0x0000e600ff037b82 */ /* 0x000e620000000800 */
[----:B------:R-:W0:Y:S01]  /*0030*/  LDCU UR4, c[0x0][0x360] ;  /* 0x00006c00ff0477ac */ /* 0x000e220008000800 */
[----:B------:R-:W0:Y:S06]  /*0040*/  S2R R5, SR_CTAID.X ;  /* 0x0000000000057919 */ /* 0x000e2c0000002500 */
[----:B------:R-:W1:Y:S02]  /*0050*/  LDC R2, c[0x0][0x394] ;  /* 0x0000e500ff027b82 */ /* 0x000e640000000800 */
[----:B-1----:R-:W-:-:S02]  /*0060*/  IMAD R13, R3, R2, RZ ;  /* 0x00000002030d7224 */ /* 0x002fc400078e02ff */
[----:B0-----:R-:W-:-:S05]  /*0070*/  IMAD R0, R5, UR4, R0 ;  /* 0x0000000405007c24 */ /* 0x001fca000f8e0200 */
[----:B------:R-:W-:-:S13]  /*0080*/  ISETP.GE.AND P0, PT, R0, R13, PT ;  /* 0x0000000d0000720c */ /* 0x000fda0003f06270 */
[----:B------:R-:W-:Y:S05]  /*0090*/  @P0 EXIT ;  /* 0x000000000000094d */ /* 0x000fea0003800000 */
[----:B------:R-:W-:Y:S01]  /*00a0*/  IABS R4, R3 ;  /* 0x0000000300047213 */ /* 0x000fe20000000000 */
[----:B------:R-:W-:Y:S01]  /*00b0*/  BSSY.RECONVERGENT B0, `(.L_x_97) ;  /* 0x000002b000007945 */ /* 0x000fe20003800200 */
[----:B------:R-:W-:Y:S02]  /*00c0*/  IABS R9, R0 ;  /* 0x0000000000097213 */ /* 0x000fe40000000000 */
[----:B------:R-:W0:Y:S08]  /*00d0*/  I2F.RP R8, R4 ;  /* 0x0000000400087306 */ /* 0x000e300000209400 */
[----:B0-----:R-:W0:Y:S02]  /*00e0*/  MUFU.RCP R8, R8 ;  /* 0x0000000800087308 */ /* 0x001e240000001000 */
[----:B0-----:R-:W-:-:S06]  /*00f0*/  VIADD R6, R8, 0xffffffe ;  /* 0x0ffffffe08067836 */ /* 0x001fcc0000000000 */
[----:B------:R0:W1:Y:S02]  /*0100*/  F2I.FTZ.U32.TRUNC.NTZ R7, R6 ;  /* 0x0000000600077305 */ /* 0x000064000021f000 */
[----:B0-----:R-:W-:Y:S02]  /*0110*/  HFMA2 R6, -RZ, RZ, 0, 0 ;  /* 0x00000000ff067431 */ /* 0x001fe400000001ff */
[----:B-1----:R-:W-:-:S04]  /*0120*/  IMAD.MOV R5, RZ, RZ, -R7 ;  /* 0x000000ffff057224 */ /* 0x002fc800078e0a07 */
[----:B------:R-:W-:-:S04]  /*0130*/  IMAD R5, R5, R4, RZ ;  /* 0x0000000405057224 */ /* 0x000fc800078e02ff */
[----:B------:R-:W-:Y:S01]  /*0140*/  IMAD.HI.U32 R5, R7, R5, R6 ;  /* 0x0000000507057227 */ /* 0x000fe200078e0006 */
[----:B------:R-:W-:-:S04]  /*0150*/  LOP3.LUT R6, R0, R3, RZ, 0x3c, !PT ;  /* 0x0000000300067212 */ /* 0x000fc800078e3cff */
[----:B------:R-:W-:Y:S01]  /*0160*/  ISETP.GE.AND P2, PT, R6, RZ, PT ;  /* 0x000000ff0600720c */ /* 0x000fe20003f46270 */
[----:B------:R-:W-:-:S04]  /*0170*/  IMAD.HI.U32 R7, R5, R9, RZ ;  /* 0x0000000905077227 */ /* 0x000fc800078e00ff */
[----:B------:R-:W-:-:S04]  /*0180*/  IMAD.MOV R8, RZ, RZ, -R7 ;  /* 0x000000ffff087224 */ /* 0x000fc800078e0a07 */
[----:B------:R-:W-:-:S05]  /*0190*/  IMAD R9, R4, R8, R9 ;  /* 0x0000000804097224 */ /* 0x000fca00078e0209 */
[----:B------:R-:W-:-:S13]  /*01a0*/  ISETP.GT.U32.AND P1, PT, R4, R9, PT ;  /* 0x000000090400720c */ /* 0x000fda0003f24070 */
[----:B------:R-:W-:Y:S01]  /*01b0*/  @!P1 IMAD.IADD R9, R9, 0x1, -R4 ;  /* 0x0000000109099824 */ /* 0x000fe200078e0a04 */
[----:B------:R-:W-:-:S04]  /*01c0*/  @!P1 IADD3 R7, PT, PT, R7, 0x1, RZ ;  /* 0x0000000107079810 */ /* 0x000fc80007ffe0ff */
[----:B------:R-:W-:-:S13]  /*01d0*/  ISETP.GE.U32.AND P0, PT, R9, R4, PT ;  /* 0x000000040900720c */ /* 0x000fda0003f06070 */
[----:B------:R-:W-:Y:S01]  /*01e0*/  @P0 VIADD R7, R7, 0x1 ;  /* 0x0000000107070836 */ /* 0x000fe20000000000 */
[----:B------:R-:W-:-:S03]  /*01f0*/  ISETP.NE.AND P0, PT, R3, RZ, PT ;  /* 0x000000ff0300720c */ /* 0x000fc60003f05270 */
[----:B------:R-:W-:Y:S01]  /*0200*/  IMAD.MOV.U32 R6, RZ, RZ, R7 ;  /* 0x000000ffff067224 */ /* 0x000fe200078e0007 */
[----:B------:R-:W-:-:S04]  /*0210*/  LOP3.LUT R7, RZ, R3, RZ, 0x33, !PT ;  /* 0x00000003ff077212 */ /* 0x000fc800078e33ff */
[----:B------:R-:W-:-:S04]  /*0220*/  @!P2 IADD3 R6, PT, PT, -R6, RZ, RZ ;  /* 0x000000ff0606a210 */ /* 0x000fc80007ffe1ff */
        /* <DEDUP_REMOVED lines=14> */
[----:B------:R-:W-:-:S05]  /*0310*/  @!P1 IMAD.IADD R9, R9, 0x1, -R4 ;  /* 0x0000000109099824 */ /* 0x000fca00078e0a04 */
[----:B------:R-:W-:-:S04]  /*0320*/  @!P2 IADD3 R9, PT, PT, -R9, RZ, RZ ;  /* 0x000000ff0909a210 */ /* 0x000fc80007ffe1ff */
[----:B------:R-:W-:Y:S01]  /*0330*/  SEL R12, R7, R9, !P0 ;  /* 0x00000009070c7207 */ /* 0x000fe20004000000 */
[----:B------:R-:W-:Y:S06]  /*0340*/  BRA `(.L_x_99) ;  /* 0x0000000000047947 */ /* 0x000fec0003800000 */
.L_x_98:
[----:B------:R-:W-:-:S07]  /*0350*/  IMAD.IADD R12, R12, 0x1, R3 ;  /* 0x000000010c0c7824 */ /* 0x000fce00078e0203 */
.L_x_99:
[----:B------:R-:W-:Y:S05]  /*0360*/  BSYNC.RECONVERGENT B0 ;  /* 0x0000000000007941 */ /* 0x000fea0003800200 */
.L_x_97:
        /* <DEDUP_REMOVED lines=10> */
[----:B0-----:R-:W-:-:S06]  /*0410*/  IADD3 R8, PT, PT, R10, 0xffffffe, RZ ;  /* 0x0ffffffe0a087810 */ /* 0x001fcc0007ffe0ff */
[----:B------:R0:W1:Y:S02]  /*0420*/  F2I.FTZ.U32.TRUNC.NTZ R9, R8 ;  /* 0x0000000800097305 */ /* 0x000064000021f000 */
[----:B0-----:R-:W-:Y:S02]  /*0430*/  IMAD.MOV.U32 R8, RZ, RZ, RZ ;  /* 0x000000ffff087224 */ /* 0x001fe400078e00ff */
[----:B-1----:R-:W-:-:S04]  /*0440*/  IMAD.MOV R11, RZ, RZ, -R9 ;  /* 0x000000ffff0b7224 */ /* 0x002fc800078e0a09 */
[----:B------:R-:W-:-:S04]  /*0450*/  IMAD R11, R11, R14, RZ ;  /* 0x0000000e0b0b7224 */ /* 0x000fc800078e02ff */
[----:B------:R-:W-:Y:S01]  /*0460*/  IMAD.HI.U32 R9, R9, R11, R8 ;  /* 0x0000000b09097227 */ /* 0x000fe200078e0008 */
[----:B------:R-:W-:-:S05]  /*0470*/  MOV R11, R17 ;  /* 0x00000011000b7202 */ /* 0x000fca0000000f00 */
        /* <DEDUP_REMOVED lines=11> */
.L_x_101:
[----:B------:R-:W-:-:S07]  /*0530*/  IMAD.IADD R9, R15, 0x1, R2 ;  /* 0x000000010f097824 */ /* 0x000fce00078e0202 */
.L_x_102:
[----:B------:R-:W-:Y:S05]  /*0540*/  BSYNC.RECONVERGENT B0 ;  /* 0x0000000000007941 */ /* 0x000fea0003800200 */
.L_x_100:
[C---:B------:R-:W-:Y:S01]  /*0550*/  ISETP.GE.AND P1, PT, R16.reuse, 0x1, PT ;  /* 0x000000011000780c */ /* 0x040fe20003f26270 */
[----:B------:R-:W-:Y:S01]  /*0560*/  BSSY.RECONVERGENT B0, `(.L_x_103) ;  /* 0x0000011000007945 */ /* 0x000fe20003800200 */
[----:B------:R-:W-:Y:S01]  /*0570*/  IMAD R14, R9, R3, R16 ;  /* 0x00000003090e7224 */ /* 0x000fe200078e0210 */
[----:B------:R-:W-:-:S10]  /*0580*/  IADD3 R10, PT, PT, R16, -0x1, RZ ;  /* 0xffffffff100a7810 */ /* 0x000fd40007ffe0ff */
        /* <DEDUP_REMOVED lines=13> */
.L_x_104:
[----:B------:R-:W-:-:S07]  /*0660*/  IMAD.IADD R15, R10, 0x1, R3 ;  /* 0x000000010a0f7824 */ /* 0x000fce00078e0203 */
.L_x_105:
[----:B------:R-:W-:Y:S05]  /*0670*/  BSYNC.RECONVERGENT B0 ;  /* 0x0000000000007941 */ /* 0x000fea0003800200 */
.L_x_103:
[C---:B------:R-:W-:Y:S01]  /*0680*/  ISETP.GE.AND P0, PT, R6.reuse, 0x1, PT ;  /* 0x000000010600780c */ /* 0x040fe20003f06270 */
[----:B------:R-:W-:Y:S01]  /*0690*/  BSSY.RECONVERGENT B0, `(.L_x_106) ;  /* 0x000001c000007945 */ /* 0x000fe20003800200 */
[C---:B------:R-:W-:Y:S01]  /*06a0*/  IMAD R15, R6.reuse, R3, R15 ;  /* 0x00000003060f7224 */ /* 0x040fe200078e020f */
[----:B------:R-:W-:-:S10]  /*06b0*/  IADD3 R7, PT, PT, R6, -0x1, RZ ;  /* 0xffffffff06077810 */ /* 0x000fd40007ffe0ff */
        /* <DEDUP_REMOVED lines=8> */
[----:B------:R-:W0:Y:S02]  /*0740*/  F2I.FTZ.U32.TRUNC.NTZ R5, R8 ;  /* 0x0000000800057305 */ /* 0x000e24000021f000 */
[----:B0-----:R-:W-:-:S04]  /*0750*/  IMAD.MOV R4, RZ, RZ, -R5 ;  /* 0x000000ffff047224 */ /* 0x001fc800078e0a05 */
[----:B------:R-:W-:Y:S02]  /*0760*/  IMAD R11, R4, R9, RZ ;  /* 0x00000009040b7224 */ /* 0x000fe400078e02ff */
[----:B------:R-:W-:-:S05]  /*0770*/  HFMA2 R4, -RZ, RZ, 0, 0 ;  /* 0x00000000ff047431 */ /* 0x000fca00000001ff */
[----:B------:R-:W-:-:S04]  /*0780*/  IMAD.HI.U32 R4, R5, R11, R4 ;  /* 0x0000000b05047227 */ /* 0x000fc800078e0004 */
[----:B------:R-:W-:-:S04]  /*0790*/  IMAD.MOV.U32 R5, RZ, RZ, R10 ;  /* 0x000000ffff057224 */ /* 0x000fc800078e000a */
[----:B------:R-:W-:-:S04]  /*07a0*/  IMAD.HI.U32 R4, R4, R5, RZ ;  /* 0x0000000504047227 */ /* 0x000fc800078e00ff */
[----:B------:R-:W-:-:S04]  /*07b0*/  IMAD.MOV R4, RZ, RZ, -R4 ;  /* 0x000000ffff047224 */ /* 0x000fc800078e0a04 */
[----:B------:R-:W-:-:S05]  /*07c0*/  IMAD R4, R9, R4, R5 ;  /* 0x0000000409047224 */ /* 0x000fca00078e0205 */
[----:B------:R-:W-:-:S13]  /*07d0*/  ISETP.GT.U32.AND P0, PT, R9, R4, PT ;  /* 0x000000040900720c */ /* 0x000fda0003f04070 */
[----:B------:R-:W-:-:S04]  /*07e0*/  @!P0 IADD3 R4, PT, PT, R4, -R9, RZ ;  /* 0x8000000904048210 */ /* 0x000fc80007ffe0ff */
[----:B------:R-:W-:-:S13]  /*07f0*/  ISETP.GT.U32.AND P0, PT, R9, R4, PT ;  /* 0x000000040900720c */ /* 0x000fda0003f04070 */
[----:B------:R-:W-:-:S04]  /*0800*/  @!P0 IMAD.IADD R4, R4, 0x1, -R9 ;  /* 0x0000000104048824 */ /* 0x000fc800078e0a09 */
[----:B------:R-:W-:Y:S01]  /*0810*/  @!P1 IMAD.MOV R4, RZ, RZ, -R4 ;  /* 0x000000ffff049224 */ /* 0x000fe200078e0a04 */
[----:B------:R-:W-:Y:S01]  /*0820*/  @!P2 LOP3.LUT R4, RZ, R2, RZ, 0x33, !PT ;  /* 0x00000002ff04a212 */ /* 0x000fe200078e33ff */
[----:B------:R-:W-:Y:S06]  /*0830*/  BRA `(.L_x_108) ;  /* 0x0000000000047947 */ /* 0x000fec0003800000 */
.L_x_107:
[----:B------:R-:W-:-:S07]  /*0840*/  IADD3 R4, PT, PT, R7, R2, RZ ;  /* 0x0000000207047210 */ /* 0x000fce0007ffe0ff */
.L_x_108:
[----:B------:R-:W-:Y:S05]  /*0850*/  BSYNC.RECONVERGENT B0 ;  /* 0x0000000000007941 */ /* 0x000fea0003800200 */
.L_x_106:
[----:B------:R-:W0:Y:S02]  /*0860*/  LDC R5, c[0x0][0x390] ;  /* 0x0000e400ff057b82 */ /* 0x000e240000000800 */
[----:B0-----:R-:W-:-:S13]  /*0870*/  ISETP.GE.AND P0, PT, R5, 0x1, PT ;  /* 0x000000010500780c */ /* 0x001fda0003f06270 */
[----:B------:R-:W-:Y:S05]  /*0880*/  @!P0 EXIT ;  /* 0x000000000000894d */ /* 0x000fea0003800000 */
[C---:B------:R-:W-:Y:S01]  /*0890*/  ISETP.GE.U32.AND P1, PT, R5.reuse, 0x8, PT ;  /* 0x000000080500780c */ /* 0x040fe20003f26070 */
[----:B------:R-:W0:Y:S01]  /*08a0*/  LDCU.64 UR4, c[0x0][0x358] ;  /* 0x00006b00ff0477ac */ /* 0x000e220008000a00 */
[----:B------:R-:W-:Y:S01]  /*08b0*/  LOP3.LUT R21, R5, 0x7, RZ, 0xc0, !PT ;  /* 0x0000000705157812 */ /* 0x000fe200078ec0ff */
[----:B------:R-:W-:Y:S02]  /*08c0*/  IMAD R16, R4, R3, R16 ;  /* 0x0000000304107224 */ /* 0x000fe400078e0210 */
[----:B------:R-:W-:Y:S01]  /*08d0*/  IMAD.MOV.U32 R18, RZ, RZ, RZ ;  /* 0x000000ffff127224 */ /* 0x000fe200078e00ff */
[----:B------:R-:W-:-:S07]  /*08e0*/  ISETP.NE.AND P0, PT, R21, RZ, PT ;  /* 0x000000ff1500720c */ /* 0x000fce0003f05270 */
[----:B------:R-:W-:Y:S06]  /*08f0*/  @!P1 BRA `(.L_x_109) ;  /* 0x0000000400409947 */ /* 0x000fec0003800000 */
[----:B------:R-:W1:Y:S01]  /*0900*/  LDC.64 R2, c[0x0][0x380] ;  /* 0x0000e000ff027b82 */ /* 0x000e620000000a00 */
[----:B------:R-:W-:Y:S01]  /*0910*/  LOP3.LUT R18, R5, 0x7ffffff8, RZ, 0xc0, !PT ;  /* 0x7ffffff805127812 */ /* 0x000fe200078ec0ff */
[----:B------:R-:W-:Y:S01]  /*0920*/  IMAD.MOV.U32 R20, RZ, RZ, RZ ;  /* 0x000000ffff147224 */ /* 0x000fe200078e00ff */
[----:B------:R-:W-:-:S03]  /*0930*/  MOV R17, R0 ;  /* 0x0000000000117202 */ /* 0x000fc60000000f00 */
[----:B------:R-:W-:-:S07]  /*0940*/  IMAD.MOV R19, RZ, RZ, -R18 ;  /* 0x000000ffff137224 */ /* 0x000fce00078e0a12 */
.L_x_110:
[----:B-1----:R-:W-:-:S05]  /*0950*/  IMAD.WIDE R4, R17, 0x4, R2 ;  /* 0x0000000411047825 */ /* 0x002fca00078e0202 */
[----:B0-----:R-:W2:Y:S02]  /*0960*/  LDG.E R6, desc[UR4][R4.64] ;  /* 0x0000000404067981 */ /* 0x001ea4000c1e1900 */
[----:B--2---:R-:W-:-:S13]  /*0970*/  ISETP.NE.AND P1, PT, R6, 0x1, PT ;  /* 0x000000010600780c */ /* 0x004fda0003f25270 */
[----:B------:R-:W0:Y:S01]  /*0980*/  @!P1 LDC.64 R8, c[0x0][0x388] ;  /* 0x0000e200ff089b82 */ /* 0x000e220000000a00 */
[----:B------:R-:W-:Y:S01]  /*0990*/  @!P1 IMAD.IADD R7, R12, 0x1, R20 ;  /* 0x000000010c079824 */ /* 0x000fe200078e0214 */
[----:B------:R-:W-:-:S03]  /*09a0*/  @!P1 MOV R23, 0x1 ;  /* 0x0000000100179802 */ /* 0x000fc60000000f00 */
[----:B0-----:R-:W-:-:S04]  /*09b0*/  @!P1 IMAD.WIDE R8, R7, 0x4, R8 ;  /* 0x0000000407089825 */ /* 0x001fc800078e0208 */
[----:B------:R-:W-:Y:S01]  /*09c0*/  IMAD.WIDE R6, R13, 0x4, R4 ;  /* 0x000000040d067825 */ /* 0x000fe200078e0204 */
[----:B------:R0:W-:Y:S04]  /*09d0*/  @!P1 STG.E desc[UR4][R8.64], R23 ;  /* 0x0000001708009986 */ /* 0x0001e8000c101904 */
[----:B------:R-:W2:Y:S02]  /*09e0*/  LDG.E R10, desc[UR4][R6.64] ;  /* 0x00000004060a7981 */ /* 0x000ea4000c1e1900 */
[----:B--2---:R-:W-:-:S13]  /*09f0*/  ISETP.NE.AND P1, PT, R10, 0x1, PT ;  /* 0x000000010a00780c */ /* 0x004fda0003f25270 */
[----:B------:R-:W1:Y:S01]  /*0a00*/  @!P1 LDC.64 R10, c[0x0][0x388] ;  /* 0x0000e200ff0a9b82 */ /* 0x000e620000000a00 */
[----:B------:R-:W-:Y:S01]  /*0a10*/  @!P1 IADD3 R5, PT, PT, R14, R13, R20 ;  /* 0x0000000d0e059210 */ /* 0x000fe20007ffe014 */
[----:B------:R-:W-:-:S04]  /*0a20*/  @!P1 IMAD.MOV.U32 R25, RZ, RZ, 0x1 ;  /* 0x00000001ff199424 */ /* 0x000fc800078e00ff */
[----:B-1----:R-:W-:-:S04]  /*0a30*/  @!P1 IMAD.WIDE R10, R5, 0x4, R10 ;  /* 0x00000004050a9825 */ /* 0x002fc800078e020a */
[----:B------:R-:W-:Y:S01]  /*0a40*/  IMAD.WIDE R4, R13, 0x4, R6 ;  /* 0x000000040d047825 */ /* 0x000fe200078e0206 */
[----:B------:R1:W-:Y:S04]  /*0a50*/  @!P1 STG.E desc[UR4][R10.64], R25 ;  /* 0x000000190a009986 */ /* 0x0003e8000c101904 */
[----:B------:R-:W2:Y:S02]  /*0a60*/  LDG.E R22, desc[UR4][R4.64] ;  /* 0x0000000404167981 */ /* 0x000ea4000c1e1900 */
[----:B--2---:R-:W-:-:S13]  /*0a70*/  ISETP.NE.AND P1, PT, R22, 0x1, PT ;  /* 0x000000011600780c */ /* 0x004fda0003f25270 */
[----:B0-----:R-:W0:Y:S01]  /*0a80*/  @!P1 LDC.64 R8, c[0x0][0x388] ;  /* 0x0000e200ff089b82 */ /* 0x001e220000000a00 */
[----:B------:R-:W-:Y:S02]  /*0a90*/  @!P1 IMAD R6, R13, 0x2, R20 ;  /* 0x000000020d069824 */ /* 0x000fe400078e0214 */
[----:B------:R-:W-:-:S03]  /*0aa0*/  @!P1 IMAD.MOV.U32 R23, RZ, RZ, 0x1 ;  /* 0x00000001ff179424 */ /* 0x000fc600078e00ff */
[----:B------:R-:W-:-:S05]  /*0ab0*/  @!P1 IADD3 R7, PT, PT, R15, R6, RZ ;  /* 0x000000060f079210 */ /* 0x000fca0007ffe0ff */
[----:B0-----:R-:W-:-:S04]  /*0ac0*/  @!P1 IMAD.WIDE R6, R7, 0x4, R8 ;  /* 0x0000000407069825 */ /* 0x001fc800078e0208 */
[----:B------:R-:W-:Y:S01]  /*0ad0*/  IMAD.WIDE R8, R13, 0x4, R4 ;  /* 0x000000040d087825 */ /* 0x000fe200078e0204 */
[----:B------:R0:W-:Y:S04]  /*0ae0*/  @!P1 STG.E desc[UR4][R6.64], R23 ;  /* 0x0000001706009986 */ /* 0x0001e8000c101904 */
[----:B------:R-:W2:Y:S02]  /*0af0*/  LDG.E R22, desc[UR4][R8.64] ;  /* 0x0000000408167981 */ /* 0x000ea4000c1e1900 */
[----:B--2---:R-:W-:-:S13]  /*0b00*/  ISETP.NE.AND P1, PT, R22, 0x1, PT ;  /* 0x000000011600780c */ /* 0x004fda0003f25270 */
[----:B------:R-:W2:Y:S01]  /*0b10*/  @!P1 LDC.64 R4, c[0x0][0x388] ;  /* 0x0000e200ff049b82 */ /* 0x000ea20000000a00 */
[----:B-1----:R-:W-:Y:S01]  /*0b20*/  @!P1 IMAD R11, R13, 0x3, R20 ;  /* 0x000000030d0b9824 */ /* 0x002fe200078e0214 */
[----:B------:R-:W-:-:S03]  /*0b30*/  @!P1 MOV R25, 0x1 ;  /* 0x0000000100199802 */ /* 0x000fc60000000f00 */
[----:B------:R-:W-:-:S04]  /*0b40*/  @!P1 IMAD.IADD R11, R16, 0x1, R11 ;  /* 0x00000001100b9824 */ /* 0x000fc800078e020b */
[----:B--2---:R-:W-:-:S04]  /*0b50*/  @!P1 IMAD.WIDE R4, R11, 0x4, R4 ;  /* 0x000000040b049825 */ /* 0x004fc800078e0204 */
[----:B------:R-:W-:Y:S01]  /*0b60*/  IMAD.WIDE R10, R13, 0x4, R8 ;  /* 0x000000040d0a7825 */ /* 0x000fe200078e0208 */
[----:B------:R1:W-:Y:S04]  /*0b70*/  @!P1 STG.E desc[UR4][R4.64], R25 ;  /* 0x0000001904009986 */ /* 0x0003e8000c101904 */
[----:B------:R-:W2:Y:S02]  /*0b80*/  LDG.E R22, desc[UR4][R10.64] ;  /* 0x000000040a167981 */ /* 0x000ea4000c1e1900 */
[----:B--2---:R-:W-:-:S13]  /*0b90*/  ISETP.NE.AND P1, PT, R22, 0x1, PT ;  /* 0x000000011600780c */ /* 0x004fda0003f25270 */
[----:B0-----:R-:W0:Y:S01]  /*0ba0*/  @!P1 LDC.64 R6, c[0x0][0x388] ;  /* 0x0000e200ff069b82 */ /* 0x001e220000000a00 */
[----:B------:R-:W-:Y:S01]  /*0bb0*/  @!P1 IMAD R9, R13, 0x4, R20 ;  /* 0x000000040d099824 */ /* 0x000fe200078e0214 */
[----:B------:R-:W-:-:S03]  /*0bc0*/  @!P1 MOV R23, 0x1 ;  /* 0x0000000100179802 */ /* 0x000fc60000000f00 */
[----:B------:R-:W-:-:S04]  /*0bd0*/  @!P1 IMAD.IADD R9, R12, 0x1, R9 ;  /* 0x000000010c099824 */ /* 0x000fc800078e0209 */
[----:B0-----:R-:W-:-:S04]  /*0be0*/  @!P1 IMAD.WIDE R6, R9, 0x4, R6 ;  /* 0x0000000409069825 */ /* 0x001fc800078e0206 */
[----:B------:R-:W-:Y:S01]  /*0bf0*/  IMAD.WIDE R8, R13, 0x4, R10 ;  /* 0x000000040d087825 */ /* 0x000fe200078e020a */
[----:B------:R0:W-:Y:S04]  /*0c00*/  @!P1 STG.E desc[UR4][R6.64], R23 ;  /* 0x0000001706009986 */ /* 0x0001e8000c101904 */
[----:B------:R-:W2:Y:S02]  /*0c10*/  LDG.E R22, desc[UR4][R8.64] ;  /* 0x0000000408167981 */ /* 0x000ea4000c1e1900 */
[----:B--2---:R-:W-:-:S13]  /*0c20*/  ISETP.NE.AND P1, PT, R22, 0x1, PT ;  /* 0x000000011600780c */ /* 0x004fda0003f25270 */
[----:B-1----:R-:W1:Y:S01]  /*0c30*/  @!P1 LDC.64 R4, c[0x0][0x388] ;  /* 0x0000e200ff049b82 */ /* 0x002e620000000a00 */
[----:B------:R-:W-:Y:S02]  /*0c40*/  @!P1 IMAD R11, R13, 0x5, R20 ;  /* 0x000000050d0b9824 */ /* 0x000fe400078e0214 */
[----:B------:R-:W-:Y:S02]  /*0c50*/  @!P1 IMAD.MOV.U32 R25, RZ, RZ, 0x1 ;  /* 0x00000001ff199424 */ /* 0x000fe400078e00ff */
[----:B------:R-:W-:-:S04]  /*0c60*/  @!P1 IMAD.IADD R11, R14, 0x1, R11 ;  /* 0x000000010e0b9824 */ /* 0x000fc800078e020b */
        /* <DEDUP_REMOVED lines=11> */
[----:B------:R2:W-:Y:S05]  /*0d20*/  @!P1 STG.E desc[UR4][R6.64], R23 ;  /* 0x0000001706009986 */ /* 0x0005ea000c101904 */
[----:B------:R-:W3:Y:S01]  /*0d30*/  LDG.E R8, desc[UR4][R8.64] ;  /* 0x0000000408087981 */ /* 0x000ee2000c1e1900 */
[----:B------:R-:W-:Y:S01]  /*0d40*/  IADD3 R19, PT, PT, R19, 0x8, RZ ;  /* 0x0000000813137810 */ /* 0x000fe20007ffe0ff */
[----:B------:R-:W-:Y:S01]  /*0d50*/  IMAD R17, R13, 0x8, R17 ;  /* 0x000000080d117824 */ /* 0x000fe200078e0211 */
[----:B---3--:R-:W-:-:S13]  /*0d60*/  ISETP.NE.AND P1, PT, R8, 0x1, PT ;  /* 0x000000010800780c */ /* 0x008fda0003f25270 */
[----:B-1----:R-:W0:Y:S01]  /*0d70*/  @!P1 LDC.64 R4, c[0x0][0x388] ;  /* 0x0000e200ff049b82 */ /* 0x002e220000000a00 */
[C---:B------:R-:W-:Y:S01]  /*0d80*/  @!P1 IMAD R11, R13.reuse, 0x7, R20 ;  /* 0x000000070d0b9824 */ /* 0x040fe200078e0214 */
[----:B------:R-:W-:Y:S01]  /*0d90*/  LEA R20, R13, R20, 0x3 ;  /* 0x000000140d147211 */ /* 0x000fe200078e18ff */
[----:B------:R-:W-:-:S03]  /*0da0*/  @!P1 IMAD.MOV.U32 R25, RZ, RZ, 0x1 ;  /* 0x00000001ff199424 */ /* 0x000fc600078e00ff */
[----:B------:R-:W-:-:S05]  /*0db0*/  @!P1 IADD3 R11, PT, PT, R16, R11, RZ ;  /* 0x0000000b100b9210 */ /* 0x000fca0007ffe0ff */
[----:B0-----:R-:W-:-:S05]  /*0dc0*/  @!P1 IMAD.WIDE R4, R11, 0x4, R4 ;  /* 0x000000040b049825 */ /* 0x001fca00078e0204 */
[----:B------:R2:W-:Y:S01]  /*0dd0*/  @!P1 STG.E desc[UR4][R4.64], R25 ;  /* 0x0000001904009986 */ /* 0x0005e2000c101904 */
[----:B------:R-:W-:-:S13]  /*0de0*/  ISETP.NE.AND P1, PT, R19, RZ, PT ;  /* 0x000000ff1300720c */ /* 0x000fda0003f25270 */
[----:B--2---:R-:W-:Y:S05]  /*0df0*/  @P1 BRA `(.L_x_110) ;  /* 0xfffffff800d41947 */ /* 0x004fea000383ffff */
.L_x_109:
[----:B0-----:R-:W-:Y:S05]  /*0e00*/  @!P0 EXIT ;  /* 0x000000000000894d */ /* 0x001fea0003800000 */
[----:B------:R-:W0:Y:S01]  /*0e10*/  LDC R2, c[0x0][0x390] ;  /* 0x0000e400ff027b82 */ /* 0x000e220000000800 */
[----:B------:R-:W-:Y:S02]  /*0e20*/  ISETP.GE.U32.AND P0, PT, R21, 0x4, PT ;  /* 0x000000041500780c */ /* 0x000fe40003f06070 */
[----:B0-----:R-:W-:-:S11]  /*0e30*/  LOP3.LUT R17, R2, 0x3, RZ, 0xc0, !PT ;  /* 0x0000000302117812 */ /* 0x001fd600078ec0ff */
[----:B------:R-:W-:Y:S05]  /*0e40*/  @!P0 BRA `(.L_x_111) ;  /* 0x0000000000e88947 */ /* 0x000fea0003800000 */
[----:B------:R-:W0:Y:S01]  /*0e50*/  LDC.64 R4, c[0x0][0x380] ;  /* 0x0000e000ff047b82 */ /* 0x000e220000000a00 */
[----:B------:R-:W-:-:S04]  /*0e60*/  IMAD R8, R13, R18, RZ ;  /* 0x000000120d087224 */ /* 0x000fc800078e02ff */
[----:B------:R-:W-:-:S04]  /*0e70*/  IMAD.IADD R3, R0, 0x1, R8 ;  /* 0x0000000100037824 */ /* 0x000fc800078e0208 */
[----:B0-----:R-:W-:-:S05]  /*0e80*/  IMAD.WIDE R4, R3, 0x4, R4 ;  /* 0x0000000403047825 */ /* 0x001fca00078e0204 */
[----:B------:R0:W2:Y:S02]  /*0e90*/  LDG.E R3, desc[UR4][R4.64] ;  /* 0x0000000404037981 */ /* 0x0000a4000c1e1900 */
[----:B0-----:R-:W-:Y:S01]  /*0ea0*/  IMAD.WIDE R4, R13, 0x4, R4 ;  /* 0x000000040d047825 */ /* 0x001fe200078e0204 */
[----:B--2---:R-:W-:Y:S02]  /*0eb0*/  ISETP.NE.AND P0, PT, R3, 0x1, PT ;  /* 0x000000010300780c */ /* 0x004fe40003f05270 */
[----:B------:R-:W-:-:S04]  /*0ec0*/  SHF.L.U32 R3, R18, 0x2, RZ ;  /* 0x0000000212037819 */ /* 0x000fc800000006ff */
[C---:B------:R-:W-:Y:S02]  /*0ed0*/  ISETP.EQ.AND P1, PT, R3.reuse, RZ, !P0 ;  /* 0x000000ff0300720c */ /* 0x040fe40004722270 */
[----:B------:R-:W-:-:S05]  /*0ee0*/  ISETP.EQ.AND P2, PT, R3, 0x8, !P0 ;  /* 0x000000080300780c */ /* 0x000fca0004742270 */
[----:B------:R-:W0:Y:S01]  /*0ef0*/  @!P0 LDC.64 R6, c[0x0][0x388] ;  /* 0x0000e200ff068b82 */ /* 0x000e220000000a00 */
[----:B------:R-:W-:-:S05]  /*0f00*/  @!P0 MOV R19, 0x1 ;  /* 0x0000000100138802 */ /* 0x000fca0000000f00 */
[----:B------:R-:W-:Y:S02]  /*0f10*/  @P1 IMAD.MOV.U32 R9, RZ, RZ, R12 ;  /* 0x000000ffff091224 */ /* 0x000fe400078e000c */
[----:B------:R-:W-:-:S05]  /*0f20*/  @P2 MOV R9, R15 ;  /* 0x0000000f00092202 */ /* 0x000fca0000000f00 */
[----:B------:R-:W-:-:S04]  /*0f30*/  @!P0 IMAD.IADD R11, R8, 0x1, R9 ;  /* 0x00000001080b8824 */ /* 0x000fc800078e0209 */
[----:B0-----:R-:W-:-:S05]  /*0f40*/  @!P0 IMAD.WIDE R10, R11, 0x4, R6 ;  /* 0x000000040b0a8825 */ /* 0x001fca00078e0206 */
[----:B------:R0:W-:Y:S04]  /*0f50*/  @!P0 STG.E desc[UR4][R10.64], R19 ;  /* 0x000000130a008986 */ /* 0x0001e8000c101904 */
[----:B------:R1:W2:Y:S01]  /*0f60*/  LDG.E R6, desc[UR4][R4.64] ;  /* 0x0000000404067981 */ /* 0x0002a2000c1e1900 */
[C---:B------:R-:W-:Y:S02]  /*0f70*/  IMAD.IADD R20, R13.reuse, 0x1, R8 ;  /* 0x000000010d147824 */ /* 0x040fe400078e0208 */
[----:B-1----:R-:W-:Y:S01]  /*0f80*/  IMAD.WIDE R4, R13, 0x4, R4 ;  /* 0x000000040d047825 */ /* 0x002fe200078e0204 */
[----:B--2---:R-:W-:-:S04]  /*0f90*/  ISETP.NE.AND P0, PT, R6, 0x1, PT ;  /* 0x000000010600780c */ /* 0x004fc80003f05270 */
[C---:B------:R-:W-:Y:S02]  /*0fa0*/  ISETP.EQ.AND P1, PT, R3.reuse, RZ, !P0 ;  /* 0x000000ff0300720c */ /* 0x040fe40004722270 */
[----:B------:R-:W-:-:S07]  /*0fb0*/  ISETP.EQ.AND P2, PT, R3, 0x8, !P0 ;  /* 0x000000080300780c */ /* 0x000fce0004742270 */
[----:B------:R-:W1:Y:S01]  /*0fc0*/  @!P0 LDC.64 R6, c[0x0][0x388] ;  /* 0x0000e200ff068b82 */ /* 0x000e620000000a00 */
[----:B0-----:R-:W-:-:S03]  /*0fd0*/  @!P0 IMAD.MOV.U32 R19, RZ, RZ, 0x1 ;  /* 0x00000001ff138424 */ /* 0x001fc600078e00ff */
[----:B------:R-:W-:Y:S02]  /*0fe0*/  @P1 IMAD.MOV.U32 R9, RZ, RZ, R14 ;  /* 0x000000ffff091224 */ /* 0x000fe400078e000e */
[----:B------:R-:W-:-:S04]  /*0ff0*/  @P2 MOV R9, R16 ;  /* 0x0000001000092202 */ /* 0x000fc80000000f00 */
[----:B------:R-:W-:-:S05]  /*1000*/  @!P0 IADD3 R9, PT, PT, R20, R9, RZ ;  /* 0x0000000914098210 */ /* 0x000fca0007ffe0ff */
[----:B-1----:R-:W-:-:S05]  /*1010*/  @!P0 IMAD.WIDE R8, R9, 0x4, R6 ;  /* 0x0000000409088825 */ /* 0x002fca00078e0206 */
[----:B------:R0:W-:Y:S04]  /*1020*/  @!P0 STG.E desc[UR4][R8.64], R19 ;  /* 0x0000001308008986 */ /* 0x0001e8000c101904 */
[----:B------:R1:W2:Y:S01]  /*1030*/  LDG.E R6, desc[UR4][R4.64] ;  /* 0x0000000404067981 */ /* 0x0002a2000c1e1900 */
[C---:B------:R-:W-:Y:S01]  /*1040*/  IADD3 R20, PT, PT, R13.reuse, R20, RZ ;  /* 0x000000140d147210 */ /* 0x040fe20007ffe0ff */
[----:B-1----:R-:W-:Y:S01]  /*1050*/  IMAD.WIDE R4, R13, 0x4, R4 ;  /* 0x000000040d047825 */ /* 0x002fe200078e0204 */
[----:B--2---:R-:W-:-:S04]  /*1060*/  ISETP.NE.AND P0, PT, R6, 0x1, PT ;  /* 0x000000010600780c */ /* 0x004fc80003f05270 */
[C---:B------:R-:W-:Y:S02]  /*1070*/  ISETP.EQ.AND P1, PT, R3.reuse, -0x8, !P0 ;  /* 0xfffffff80300780c */ /* 0x040fe40004722270 */
[----:B------:R-:W-:-:S07]  /*1080*/  ISETP.EQ.AND P2, PT, R3, RZ, !P0 ;  /* 0x000000ff0300720c */ /* 0x000fce0004742270 */
[----:B------:R-:W1:Y:S01]  /*1090*/  @!P0 LDC.64 R6, c[0x0][0x388] ;  /* 0x0000e200ff068b82 */ /* 0x000e620000000a00 */
[----:B0-----:R-:W-:-:S03]  /*10a0*/  @!P0 MOV R9, 0x1 ;  /* 0x0000000100098802 */ /* 0x001fc60000000f00 */
[----:B------:R-:W-:Y:S02]  /*10b0*/  @P1 MOV R10, R12 ;  /* 0x0000000c000a1202 */ /* 0x000fe40000000f00 */
[----:B------:R-:W-:-:S04]  /*10c0*/  @P2 IMAD.MOV.U32 R10, RZ, RZ, R15 ;  /* 0x000000ffff0a2224 */ /* 0x000fc800078e000f */
[----:B------:R-:W-:-:S04]  /*10d0*/  @!P0 IMAD.IADD R11, R20, 0x1, R10 ;  /* 0x00000001140b8824 */ /* 0x000fc800078e020a */
[----:B-1----:R-:W-:-:S05]  /*10e0*/  @!P0 IMAD.WIDE R6, R11, 0x4, R6 ;  /* 0x000000040b068825 */ /* 0x002fca00078e0206 */
[----:B------:R0:W-:Y:S04]  /*10f0*/  @!P0 STG.E desc[UR4][R6.64], R9 ;  /* 0x0000000906008986 */ /* 0x0001e8000c101904 */
[----:B------:R-:W2:Y:S01]  /*1100*/  LDG.E R4, desc[UR4][R4.64] ;  /* 0x0000000404047981 */ /* 0x000ea2000c1e1900 */
[----:B------:R-:W-:Y:S01]  /*1110*/  BSSY.RECONVERGENT B0, `(.L_x_112) ;  /* 0x000000c000007945 */ /* 0x000fe20003800200 */
[----:B--2---:R-:W-:-:S13]  /*1120*/  ISETP.NE.AND P0, PT, R4, 0x1, PT ;  /* 0x000000010400780c */ /* 0x004fda0003f05270 */
[----:B0-----:R-:W-:Y:S05]  /*1130*/  @P0 BRA `(.L_x_113) ;  /* 0x0000000000240947 */ /* 0x001fea0003800000 */
[----:B------:R-:W0:Y:S01]  /*1140*/  LDC.64 R4, c[0x0][0x388] ;  /* 0x0000e200ff047b82 */ /* 0x000e220000000a00 */
[C---:B------:R-:W-:Y:S01]  /*1150*/  ISETP.EQ.AND P0, PT, R3.reuse, -0x8, PT ;  /* 0xfffffff80300780c */ /* 0x040fe20003f02270 */
[----:B------:R-:W-:Y:S01]  /*1160*/  IMAD.MOV.U32 R7, RZ, RZ, 0x1 ;  /* 0x00000001ff077424 */ /* 0x000fe200078e00ff */
[----:B------:R-:W-:-:S11]  /*1170*/  ISETP.EQ.AND P1, PT, R3, RZ, PT ;  /* 0x000000ff0300720c */ /* 0x000fd60003f22270 */
[----:B------:R-:W-:Y:S02]  /*1180*/  @P0 IMAD.MOV.U32 R6, RZ, RZ, R14 ;  /* 0x000000ffff060224 */ /* 0x000fe400078e000e */
[----:B------:R-:W-:-:S04]  /*1190*/  @P1 MOV R6, R16 ;  /* 0x0000001000061202 */ /* 0x000fc80000000f00 */
[----:B------:R-:W-:-:S05]  /*11a0*/  IADD3 R3, PT, PT, R6, R20, R13 ;  /* 0x0000001406037210 */ /* 0x000fca0007ffe00d */
[----:B0-----:R-:W-:-:S05]  /*11b0*/  IMAD.WIDE R4, R3, 0x4, R4 ;  /* 0x0000000403047825 */ /* 0x001fca00078e0204 */
[----:B------:R0:W-:Y:S02]  /*11c0*/  STG.E desc[UR4][R4.64], R7 ;  /* 0x0000000704007986 */ /* 0x0001e4000c101904 */
.L_x_113:
[----:B------:R-:W-:Y:S05]  /*11d0*/  BSYNC.RECONVERGENT B0 ;  /* 0x0000000000007941 */ /* 0x000fea0003800200 */
.L_x_112:
[----:B------:R-:W-:-:S07]  /*11e0*/  IADD3 R18, PT, PT, R18, 0x4, RZ ;  /* 0x0000000412127810 */ /* 0x000fce0007ffe0ff */
.L_x_111:
[----:B------:R-:W-:-:S13]  /*11f0*/  ISETP.NE.AND P0, PT, R17, RZ, PT ;  /* 0x000000ff1100720c */ /* 0x000fda0003f05270 */
[----:B------:R-:W-:Y:S05]  /*1200*/  @!P0 EXIT ;  /* 0x000000000000894d */ /* 0x000fea0003800000 */
[----:B------:R-:W-:-:S13]  /*1210*/  ISETP.NE.AND P0, PT, R17, 0x1, PT ;  /* 0x000000011100780c */ /* 0x000fda0003f05270 */
[----:B------:R-:W-:Y:S05]  /*1220*/  @!P0 BRA `(.L_x_114) ;  /* 0x00000000007c8947 */ /* 0x000fea0003800000 */
[----:B0-----:R-:W0:Y:S01]  /*1230*/  LDC.64 R4, c[0x0][0x380] ;  /* 0x0000e000ff047b82 */ /* 0x001e220000000a00 */
[----:B------:R-:W-:-:S04]  /*1240*/  IMAD R3, R13, R18, RZ ;  /* 0x000000120d037224 */ /* 0x000fc800078e02ff */
[----:B------:R-:W-:-:S04]  /*1250*/  IMAD.IADD R7, R0, 0x1, R3 ;  /* 0x0000000100077824 */ /* 0x000fc800078e0203 */
[----:B0-----:R-:W-:-:S05]  /*1260*/  IMAD.WIDE R4, R7, 0x4, R4 ;  /* 0x0000000407047825 */ /* 0x001fca00078e0204 */
[----:B------:R0:W2:Y:S01]  /*1270*/  LDG.E R6, desc[UR4][R4.64] ;  /* 0x0000000404067981 */ /* 0x0000a2000c1e1900 */
[----:B------:R-:W-:Y:S01]  /*1280*/  SHF.L.U32 R10, R18, 0x2, RZ ;  /* 0x00000002120a7819 */ /* 0x000fe200000006ff */
[----:B0-----:R-:W-:Y:S01]  /*1290*/  IMAD.WIDE R4, R13, 0x4, R4 ;  /* 0x000000040d047825 */ /* 0x001fe200078e0204 */
[----:B--2---:R-:W-:-:S04]  /*12a0*/  ISETP.NE.AND P0, PT, R6, 0x1, PT ;  /* 0x000000010600780c */ /* 0x004fc80003f05270 */
[C---:B------:R-:W-:Y:S02]  /*12b0*/  ISETP.EQ.AND P1, PT, R10.reuse, RZ, !P0 ;  /* 0x000000ff0a00720c */ /* 0x040fe40004722270 */
[----:B------:R-:W-:-:S07]  /*12c0*/  ISETP.EQ.AND P2, PT, R10, 0x8, !P0 ;  /* 0x000000080a00780c */ /* 0x000fce0004742270 */
[----:B------:R-:W0:Y:S01]  /*12d0*/  @!P0 LDC.64 R6, c[0x0][0x388] ;  /* 0x0000e200ff068b82 */ /* 0x000e220000000a00 */
[----:B------:R-:W-:-:S03]  /*12e0*/  @!P0 MOV R11, 0x1 ;  /* 0x00000001000b8802 */ /* 0x000fc60000000f00 */
[----:B------:R-:W-:Y:S02]  /*12f0*/  @P1 IMAD.MOV.U32 R8, RZ, RZ, R12 ;  /* 0x000000ffff081224 */ /* 0x000fe400078e000c */
[----:B------:R-:W-:-:S05]  /*1300*/  @P2 MOV R8, R15 ;  /* 0x0000000f00082202 */ /* 0x000fca0000000f00 */
[----:B------:R-:W-:-:S04]  /*1310*/  @!P0 IMAD.IADD R9, R3, 0x1, R8 ;  /* 0x0000000103098824 */ /* 0x000fc800078e0208 */
[----:B0-----:R-:W-:-:S05]  /*1320*/  @!P0 IMAD.WIDE R6, R9, 0x4, R6 ;  /* 0x0000000409068825 */ /* 0x001fca00078e0206 */
[----:B------:R0:W-:Y:S04]  /*1330*/  @!P0 STG.E desc[UR4][R6.64], R11 ;  /* 0x0000000b06008986 */ /* 0x0001e8000c101904 */
[----:B------:R-:W2:Y:S01]  /*1340*/  LDG.E R4, desc[UR4][R4.64] ;  /* 0x0000000404047981 */ /* 0x000ea2000c1e1900 */
[----:B------:R-:W-:Y:S01]  /*1350*/  BSSY.RECONVERGENT B0, `(.L_x_115) ;  /* 0x000000b000007945 */ /* 0x000fe20003800200 */
[----:B--2---:R-:W-:-:S13]  /*1360*/  ISETP.NE.AND P0, PT, R4, 0x1, PT ;  /* 0x000000010400780c */ /* 0x004fda0003f05270 */
[----:B0-----:R-:W-:Y:S05]  /*1370*/  @P0 BRA `(.L_x_116) ;  /* 0x0000000000200947 */ /* 0x001fea0003800000 */
[----:B------:R-:W0:Y:S01]  /*1380*/  LDC.64 R4, c[0x0][0x388] ;  /* 0x0000e200ff047b82 */ /* 0x000e220000000a00 */
[C---:B------:R-:W-:Y:S01]  /*1390*/  ISETP.EQ.AND P1, PT, R10.reuse, 0x8, PT ;  /* 0x000000080a00780c */ /* 0x040fe20003f22270 */
[----:B------:R-:W-:Y:S01]  /*13a0*/  HFMA2 R7, -RZ, RZ, 0, 5.9604644775390625e-08 ;  /* 0x00000001ff077431 */ /* 0x000fe200000001ff */
[----:B------:R-:W-:-:S11]  /*13b0*/  ISETP.EQ.AND P0, PT, R10, RZ, PT ;  /* 0x000000ff0a00720c */ /* 0x000fd60003f02270 */
[----:B------:R-:W-:-:S05]  /*13c0*/  @P1 IMAD.MOV.U32 R14, RZ, RZ, R16 ;  /* 0x000000ffff0e1224 */ /* 0x000fca00078e0010 */
[----:B------:R-:W-:-:S05]  /*13d0*/  IADD3 R3, PT, PT, R14, R3, R13 ;  /* 0x000000030e037210 */ /* 0x000fca0007ffe00d */
[----:B0-----:R-:W-:-:S05]  /*13e0*/  IMAD.WIDE R4, R3, 0x4, R4 ;  /* 0x0000000403047825 */ /* 0x001fca00078e0204 */
[----:B------:R0:W-:Y:S02]  /*13f0*/  STG.E desc[UR4][R4.64], R7 ;  /* 0x0000000704007986 */ /* 0x0001e4000c101904 */
.L_x_116:
[----:B------:R-:W-:Y:S05]  /*1400*/  BSYNC.RECONVERGENT B0 ;  /* 0x0000000000007941 */ /* 0x000fea0003800200 */
.L_x_115:
[----:B------:R-:W-:-:S07]  /*1410*/  VIADD R18, R18, 0x2 ;  /* 0x0000000212127836 */ /* 0x000fce0000000000 */
.L_x_114:
[----:B------:R-:W-:-:S04]  /*1420*/  LOP3.LUT R2, R2, 0x1, RZ, 0xc0, !PT ;  /* 0x0000000102027812 */ /* 0x000fc800078ec0ff */
[----:B------:R-:W-:-:S13]  /*1430*/  ISETP.NE.U32.AND P0, PT, R2, 0x1, PT ;  /* 0x000000010200780c */ /* 0x000fda0003f05070 */
[----:B------:R-:W-:Y:S05]  /*1440*/  @P0 EXIT ;  /* 0x000000000000094d */ /* 0x000fea0003800000 */
[----:B------:R-:W1:Y:S01]  /*1450*/  LDC.64 R2, c[0x0][0x380] ;  /* 0x0000e000ff027b82 */ /* 0x000e620000000a00 */
[----:B------:R-:W-:-:S05]  /*1460*/  IMAD R13, R13, R18, RZ ;  /* 0x000000120d0d7224 */ /* 0x000fca00078e02ff */
[----:B0-----:R-:W-:-:S05]  /*1470*/  IADD3 R5, PT, PT, R0, R13, RZ ;  /* 0x0000000d00057210 */ /* 0x001fca0007ffe0ff */
[----:B-1----:R-:W-:-:S06]  /*1480*/  IMAD.WIDE R2, R5, 0x4, R2 ;  /* 0x0000000405027825 */ /* 0x002fcc00078e0202 */
[----:B------:R-:W2:Y:S02]  /*1490*/  LDG.E R2, desc[UR4][R2.64] ;  /* 0x0000000402027981 */ /* 0x000ea4000c1e1900 */
[----:B--2---:R-:W-:-:S13]  /*14a0*/  ISETP.NE.AND P0, PT, R2, 0x1, PT ;  /* 0x000000010200780c */ /* 0x004fda0003f05270 */
[----:B------:R-:W-:Y:S05]  /*14b0*/  @P0 EXIT ;  /* 0x000000000000094d */ /* 0x000fea0003800000 */
[----:B------:R-:W-:Y:S01]  /*14c0*/  IMAD.SHL.U32 R18, R18, 0x4, RZ ;  /* 0x0000000412127824 */ /* 0x000fe200078e00ff */
[----:B------:R-:W0:Y:S01]  /*14d0*/  LDC.64 R2, c[0x0][0x388] ;  /* 0x0000e200ff027b82 */ /* 0x000e220000000a00 */
[----:B------:R-:W-:-:S03]  /*14e0*/  HFMA2 R7, -RZ, RZ, 0, 5.9604644775390625e-08 ;  /* 0x00000001ff077431 */ /* 0x000fc600000001ff */
[C---:B------:R-:W-:Y:S02]  /*14f0*/  ISETP.EQ.AND P1, PT, R18.reuse, 0x8, PT ;  /* 0x000000081200780c */ /* 0x040fe40003f22270 */
[----:B------:R-:W-:-:S11]  /*1500*/  ISETP.EQ.AND P0, PT, R18, RZ, PT ;  /* 0x000000ff1200720c */ /* 0x000fd60003f02270 */
[----:B------:R-:W-:-:S05]  /*1510*/  @P1 MOV R12, R15 ;  /* 0x0000000f000c1202 */ /* 0x000fca0000000f00 */
[----:B------:R-:W-:-:S04]  /*1520*/  IMAD.IADD R5, R13, 0x1, R12 ;  /* 0x000000010d057824 */ /* 0x000fc800078e020c */
[----:B0-----:R-:W-:-:S05]  /*1530*/  IMAD.WIDE R2, R5, 0x4, R2 ;  /* 0x0000000405027825 */ /* 0x001fca00078e0202 */
[----:B------:R-:W-:Y:S01]  /*1540*/  STG.E desc[UR4][R2.64], R7 ;  /* 0x0000000702007986 */ /* 0x000fe2000c101904 */
[----:B------:R-:W-:Y:S05]  /*1550*/  EXIT ;  /* 0x000000000000794d */ /* 0x000fea0003800000 */
.L_x_117:
        /* <DEDUP_REMOVED lines=10> */
.L_x_137:


//--------------------- .text._Z13kernelSoA_colPiS_iii --------------------------
	.section	.text._Z13kernelSoA_colPiS_iii,"ax",@progbits
	.align	128
        .global         _Z13kernelSoA_colPiS_iii
        .type           _Z13kernelSoA_colPiS_iii,@function
        .size           _Z13kernelSoA_colPiS_iii,(.L_x_138 - _Z13kernelSoA_colPiS_iii)
        .other          _Z13kernelSoA_colPiS_iii,@"STO_CUDA_ENTRY STV_DEFAULT"
_Z13kernelSoA_colPiS_iii:
.text._Z13kernelSoA_colPiS_iii:
[----:B------:R-:W-:Y:S01]  /*0000*/  LDC R1, c[0x0][0x37c] ;  /* 0x0000df00ff017b82 */ /* 0x000fe20000000800 */
[----:B------:R-:W0:Y:S07]  /*0010*/  S2R R5, SR_TID.X ;  /* 0x0000000000057919 */ /* 0x000e2e0000002100 */
[----:B------:R-:W1:Y:S01]  /*0020*/  LDC R9, c[0x0][0x394] ;  /* 0x0000e500ff097b82 */ /* 0x000e620000000800 */
[----:B------:R-:W0:Y:S01]  /*0030*/  LDCU UR4, c[0x0][0x360] ;  /* 0x00006c00ff0477ac */ /* 0x000e220008000800 */
[----:B------:R-:W0:Y:S01]  /*0040*/  S2R R0, SR_CTAID.X ;  /* 0x0000000000007919 */ /* 0x000e220000002500 */
[----:B------:R-:W1:Y:S02]  /*0050*/  LDCU UR5, c[0x0][0x398] ;  /* 0x00007300ff0577ac */ /* 0x000e640008000800 */
[----:B-1----:R-:W-:-:S02]  /*0060*/  IMAD R9, R9, UR5, RZ ;  /* 0x0000000509097c24 */ /* 0x002fc4000f8e02ff */
[----:B0-----:R-:W-:-:S05]  /*0070*/  IMAD R5, R0, UR4, R5 ;  /* 0x0000000400057c24 */ /* 0x001fca000f8e0205 */
[----:B------:R-:W-:-:S13]  /*0080*/  ISETP.GE.AND P0, PT, R5, R9, PT ;  /* 0x000000090500720c */ /* 0x000fda0003f06270 */
[----:B------:R-:W-:Y:S05]  /*0090*/  @P0 EXIT ;  /* 0x000000000000094d */ /* 0x000fea0003800000 */
[----:B------:R-:W0:Y:S01]  /*00a0*/  LDC.64 R2, c[0x0][0x380] ;  /* 0x0000e000ff027b82 */ /* 0x000e220000000a00 */
[----:B------:R-:W1:Y:S01]  /*00b0*/  LDCU.64 UR4, c[0x0][0x358] ;  /* 0x00006b00ff0477ac */ /* 0x000e620008000a00 */
[----:B0-----:R-:W-:-:S05]  /*00c0*/  IMAD.WIDE R2, R5, 0x4, R2 ;  /* 0x0000000405027825 */ /* 0x001fca00078e0202 */
[----:B-1----:R-:W2:Y:S01]  /*00d0*/  LDG.E R0, desc[UR4][R2.64] ;  /* 0x0000000402007981 */ /* 0x002ea2000c1e1900 */
[----:B------:R-:W-:-:S05]  /*00e0*/  IMAD.WIDE R4, R9, 0x4, R2 ;  /* 0x0000000409047825 */ /* 0x000fca00078e0202 */
[----:B------:R-:W3:Y:S01]  /*00f0*/  LDG.E R10, desc[UR4][R4.64] ;  /* 0x00000004040a7981 */ /* 0x000ee2000c1e1900 */
[----:B------:R-:W-:-:S05]  /*0100*/  IMAD.WIDE R6, R9, 0x4, R4 ;  /* 0x0000000409067825 */ /* 0x000fca00078e0204 */
[----:B------:R-:W4:Y:S01]  /*0110*/  LDG.E R11, desc[UR4][R6.64] ;  /* 0x00000004060b7981 */ /* 0x000f22000c1e1900 */
[----:B------:R-:W-:-:S05]  /*0120*/  IMAD.WIDE R8, R9, 0x4, R6 ;  /* 0x0000000409087825 */ /* 0x000fca00078e0206 */
[----:B------:R-:W5:Y:S01]  /*0130*/  LDG.E R12, desc[UR4][R8.64] ;  /* 0x00000004080c7981 */ /* 0x000f62000c1e1900 */
[----:B----4-:R-:W-:-:S04]  /*0140*/  ISETP.NE.AND P0, PT, R11, RZ, PT ;  /* 0x000000ff0b00720c */ /* 0x010fc80003f05270 */
[----:B--2---:R-:W-:-:S04]  /*0150*/  ISETP.EQ.OR P0, PT, R0, RZ, !P0 ;  /* 0x000000ff0000720c */ /* 0x004fc80004702670 */
[----:B---3--:R-:W-:-:S04]  /*0160*/  ISETP.NE.OR P0, PT, R10, RZ, P0 ;  /* 0x000000ff0a00720c */ /* 0x008fc80000705670 */
[----:B-----5:R-:W-:-:S13]  /*0170*/  ISETP.NE.OR P0, PT, R12, RZ, P0 ;  /* 0x000000ff0c00720c */ /* 0x020fda0000705670 */
[----:B------:R-:W-:Y:S01]  /*0180*/  @!P0 IMAD.MOV.U32 R13, RZ, RZ, 0x1 ;  /* 0x00000001ff0d8424 */ /* 0x000fe200078e00ff */
[----:B------:R0:W-:Y:S04]  /*0190*/  @!P0 STG.E desc[UR4][R2.64], RZ ;  /* 0x000000ff02008986 */ /* 0x0001e8000c101904 */
[----:B------:R0:W-:Y:S04]  /*01a0*/  @!P0 STG.E desc[UR4][R4.64], R13 ;  /* 0x0000000d04008986 */ /* 0x0001e8000c101904 */
[----:B------:R0:W-:Y:S04]  /*01b0*/  @!P0 STG.E desc[UR4][R6.64], RZ ;  /* 0x000000ff06008986 */ /* 0x0001e8000c101904 */
[----:B------:R0:W-:Y:S01]  /*01c0*/  @!P0 STG.E desc[UR4][R8.64], R13 ;  /* 0x0000000d08008986 */ /* 0x0001e2000c101904 */
[----:B------:R-:W-:Y:S05]  /*01d0*/  @!P0 EXIT ;  /* 0x000000000000894d */ /* 0x000fea0003800000 */
[----:B------:R-:W-:Y:S02]  /*01e0*/  ISETP.NE.AND P1, PT, R12, RZ, PT ;  /* 0x000000ff0c00720c */ /* 0x000fe40003f25270 */
[----:B------:R-:W-:Y:S02]  /*01f0*/  LOP3.LUT P0, RZ, R0, R11, RZ, 0xfc, !PT ;  /* 0x0000000b00ff7212 */ /* 0x000fe4000780fcff */
[----:B------:R-:W-:-:S04]  /*0200*/  ISETP.EQ.OR P1, PT, R10, RZ, !P1 ;  /* 0x000000ff0a00720c */ /* 0x000fc80004f22670 */
[----:B------:R-:W-:-:S13]  /*0210*/  PLOP3.LUT P0, PT, P1, P0, PT, 0xf8, 0x8f ;  /* 0x00000000008f781c */ /* 0x000fda0000f01f70 */
[----:B------:R-:W-:Y:S05]  /*0220*/  @P0 EXIT ;  /* 0x000000000000094d */ /* 0x000fea0003800000 */
[----:B------:R-:W-:-:S05]  /*0230*/  IMAD.MOV.U32 R11, RZ, RZ, 0x1 ;  /* 0x00000001ff0b7424 */ /* 0x000fca00078e00ff */
[----:B------:R-:W-:Y:S04]  /*0240*/  STG.E desc[UR4][R2.64], R11 ;  /* 0x0000000b02007986 */ /* 0x000fe8000c101904 */
[----:B------:R-:W-:Y:S04]  /*0250*/  STG.E desc[UR4][R4.64], RZ ;  /* 0x000000ff04007986 */ /* 0x000fe8000c101904 */
[----:B------:R-:W-:Y:S04]  /*0260*/  STG.E desc[UR4][R6.64], R11 ;  /* 0x0000000b06007986 */ /* 0x000fe8000c101904 */
[----:B------:R-:W-:Y:S01]  /*0270*/  STG.E desc[UR4][R8.64], RZ ;  /* 0x000000ff08007986 */ /* 0x000fe2000c101904 */
[----:B------:R-:W-:Y:S05]  /*0280*/  EXIT ;  /* 0x000000000000794d */ /* 0x000fea0003800000 */
.L_x_118:
        /* <DEDUP_REMOVED lines=15> */
.L_x_138:


//--------------------- .text._Z16kernelAoS_streamPiS_ii --------------------------
	.section	.text._Z16kernelAoS_streamPiS_ii,"ax",@progbits
	.align	128
        .global         _Z16kernelAoS_streamPiS_ii
        .type           _Z16kernelAoS_streamPiS_ii,@function
        .size           _Z16kernelAoS_streamPiS_ii,(.L_x_139 - _Z16kernelAoS_streamPiS_ii)
        .other          _Z16kernelAoS_streamPiS_ii,@"STO_CUDA_ENTRY STV_DEFAULT"
_Z16kernelAoS_streamPiS_ii:
.text._Z16kernelAoS_streamPiS_ii:
        /* <DEDUP_REMOVED lines=9> */
[-C--:B------:R-:W-:Y:S01]  /*0090*/  IABS R5, R3.reuse ;  /* 0x0000000300057213 */ /* 0x080fe20000000000 */
[----:B------:R-:W-:Y:S01]  /*00a0*/  BSSY.RECONVERGENT B0, `(.L_x_119) ;  /* 0x000002a000007945 */ /* 0x000fe20003800200 */
[----:B------:R-:W-:Y:S02]  /*00b0*/  LOP3.LUT R10, RZ, R3, RZ, 0x33, !PT ;  /* 0x00000003ff0a7212 */ /* 0x000fe400078e33ff */
[----:B------:R-:W0:Y:S08]  /*00c0*/  I2F.RP R0, R5 ;  /* 0x0000000500007306 */ /* 0x000e300000209400 */
[----:B0-----:R-:W0:Y:S02]  /*00d0*/  MUFU.RCP R0, R0 ;  /* 0x0000000000007308 */ /* 0x001e240000001000 */
[----:B0-----:R-:W-:-:S06]  /*00e0*/  VIADD R6, R0, 0xffffffe ;  /* 0x0ffffffe00067836 */ /* 0x001fcc0000000000 */
[----:B------:R0:W1:Y:S02]  /*00f0*/  F2I.FTZ.U32.TRUNC.NTZ R7, R6 ;  /* 0x0000000600077305 */ /* 0x000064000021f000 */
[----:B0-----:R-:W-:Y:S02]  /*0100*/  HFMA2 R6, -RZ, RZ, 0, 0 ;  /* 0x00000000ff067431 */ /* 0x001fe400000001ff */
        /* <DEDUP_REMOVED lines=9> */
[----:B------:R-:W-:-:S04]  /*01a0*/  @!P1 IADD3 R7, PT, PT, R7, 0x1, RZ ;  /* 0x0000000107079810 */ /* 0x000fc80007ffe0ff */
[----:B------:R-:W-:Y:S02]  /*01b0*/  ISETP.GE.U32.AND P0, PT, R0, R5, PT ;  /* 0x000000050000720c */ /* 0x000fe40003f06070 */
[----:B------:R-:W-:-:S04]  /*01c0*/  LOP3.LUT R0, R4, R3, RZ, 0x3c, !PT ;  /* 0x0000000304007212 */ /* 0x000fc800078e3cff */
[----:B------:R-:W-:-:S07]  /*01d0*/  ISETP.GE.AND P2, PT, R0, RZ, PT ;  /* 0x000000ff0000720c */ /* 0x000fce0003f46270 */
[----:B------:R-:W-:Y:S01]  /*01e0*/  @P0 VIADD R7, R7, 0x1 ;  /* 0x0000000107070836 */ /* 0x000fe20000000000 */
[----:B------:R-:W-:-:S05]  /*01f0*/  ISETP.NE.AND P0, PT, R3, RZ, PT ;  /* 0x000000ff0300720c */ /* 0x000fca0003f05270 */
[----:B------:R-:W-:-:S05]  /*0200*/  @!P2 IMAD.MOV R7, RZ, RZ, -R7 ;  /* 0x000000ffff07a224 */ /* 0x000fca00078e0a07 */
[----:B------:R-:W-:-:S04]  /*0210*/  SEL R6, R10, R7, !P0 ;  /* 0x000000070a067207 */ /* 0x000fc80004000000 */
[----:B------:R-:W-:-:S05]  /*0220*/  IADD3 R0, PT, PT, -R6, RZ, RZ ;  /* 0x000000ff06007210 */ /* 0x000fca0007ffe1ff */
        /* <DEDUP_REMOVED lines=10> */
[----:B------:R-:W-:-:S04]  /*02d0*/  @!P1 IADD3 R8, PT, PT, R8, -R5, RZ ;  /* 0x8000000508089210 */ /* 0x000fc80007ffe0ff */
[----:B------:R-:W-:-:S13]  /*02e0*/  ISETP.GT.U32.AND P1, PT, R5, R8, PT ;  /* 0x000000080500720c */ /* 0x000fda0003f24070 */
[----:B------:R-:W-:-:S04]  /*02f0*/  @!P1 IMAD.IADD R8, R8, 0x1, -R5 ;  /* 0x0000000108089824 */ /* 0x000fc800078e0a05 */
[----:B------:R-:W-:-:S05]  /*0300*/  @!P2 IMAD.MOV R8, RZ, RZ, -R8 ;  /* 0x000000ffff08a224 */ /* 0x000fca00078e0a08 */
[----:B------:R-:W-:Y:S01]  /*0310*/  SEL R7, R10, R8, !P0 ;  /* 0x000000080a077207 */ /* 0x000fe20004000000 */
[----:B------:R-:W-:Y:S06]  /*0320*/  BRA `(.L_x_121) ;  /* 0x0000000000047947 */ /* 0x000fec0003800000 */
.L_x_120:
[----:B------:R-:W-:-:S07]  /*0330*/  IADD3 R7, PT, PT, R12, R3, RZ ;  /* 0x000000030c077210 */ /* 0x000fce0007ffe0ff */
.L_x_121:
[----:B------:R-:W-:Y:S05]  /*0340*/  BSYNC.RECONVERGENT B0 ;  /* 0x0000000000007941 */ /* 0x000fea0003800200 */
.L_x_119:
[C---:B------:R-:W-:Y:S01]  /*0350*/  ISETP.GE.AND P1, PT, R6.reuse, -0x1, PT ;  /* 0xffffffff0600780c */ /* 0x040fe20003f26270 */
[----:B------:R-:W-:Y:S01]  /*0360*/  BSSY.RECONVERGENT B0, `(.L_x_122) ;  /* 0x000001a000007945 */ /* 0x000fe20003800200 */
[----:B------:R-:W-:-:S11]  /*0370*/  VIADD R17, R6, 0x1 ;  /* 0x0000000106117836 */ /* 0x000fd60000000000 */
[----:B------:R-:W-:Y:S05]  /*0380*/  @!P1 BRA `(.L_x_123) ;  /* 0x0000000000589947 */ /* 0x000fea0003800000 */
[----:B------:R-:W-:Y:S02]  /*0390*/  IABS R11, R2 ;  /* 0x00000002000b7213 */ /* 0x000fe40000000000 */
[----:B------:R-:W-:Y:S02]  /*03a0*/  ISETP.GE.AND P3, PT, R17, RZ, PT ;  /* 0x000000ff1100720c */ /* 0x000fe40003f66270 */
[----:B------:R-:W0:Y:S08]  /*03b0*/  I2F.RP R8, R11 ;  /* 0x0000000b00087306 */ /* 0x000e300000209400 */
[----:B0-----:R-:W0:Y:S02]  /*03c0*/  MUFU.RCP R8, R8 ;  /* 0x0000000800087308 */ /* 0x001e240000001000 */
[----:B0-----:R-:W-:-:S06]  /*03d0*/  VIADD R12, R8, 0xffffffe ;  /* 0x0ffffffe080c7836 */ /* 0x001fcc0000000000 */
[----:B------:R0:W1:Y:S02]  /*03e0*/  F2I.FTZ.U32.TRUNC.NTZ R13, R12 ;  /* 0x0000000c000d7305 */ /* 0x000064000021f000 */
[----:B0-----:R-:W-:Y:S01]  /*03f0*/  IMAD.MOV.U32 R12, RZ, RZ, RZ ;  /* 0x000000ffff0c7224 */ /* 0x001fe200078e00ff */
[----:B-1----:R-:W-:-:S05]  /*0400*/  IADD3 R14, PT, PT, RZ, -R13, RZ ;  /* 0x8000000dff0e7210 */ /* 0x002fca0007ffe0ff */
[----:B------:R-:W-:Y:S01]  /*0410*/  IMAD R15, R14, R11, RZ ;  /* 0x0000000b0e0f7224 */ /* 0x000fe200078e02ff */
[----:B------:R-:W-:-:S03]  /*0420*/  IABS R14, R17 ;  /* 0x00000011000e7213 */ /* 0x000fc60000000000 */
[----:B------:R-:W-:-:S06]  /*0430*/  IMAD.HI.U32 R13, R13, R15, R12 ;  /* 0x0000000f0d0d7227 */ /* 0x000fcc00078e000c */
[----:B------:R-:W-:-:S04]  /*0440*/  IMAD.HI.U32 R13, R13, R14, RZ ;  /* 0x0000000e0d0d7227 */ /* 0x000fc800078e00ff */
[----:B------:R-:W-:-:S04]  /*0450*/  IMAD.MOV R13, RZ, RZ, -R13 ;  /* 0x000000ffff0d7224 */ /* 0x000fc800078e0a0d */
[----:B------:R-:W-:-:S05]  /*0460*/  IMAD R8, R11, R13, R14 ;  /* 0x0000000d0b087224 */ /* 0x000fca00078e020e */
[----:B------:R-:W-:-:S13]  /*0470*/  ISETP.GT.U32.AND P1, PT, R11, R8, PT ;  /* 0x000000080b00720c */ /* 0x000fda0003f24070 */
[----:B------:R-:W-:Y:S02]  /*0480*/  @!P1 IADD3 R8, PT, PT, R8, -R11, RZ ;  /* 0x8000000b08089210 */ /* 0x000fe40007ffe0ff */
[----:B------:R-:W-:Y:S02]  /*0490*/  ISETP.NE.AND P1, PT, R2, RZ, PT ;  /* 0x000000ff0200720c */ /* 0x000fe40003f25270 */
[----:B------:R-:W-:-:S13]  /*04a0*/  ISETP.GT.U32.AND P2, PT, R11, R8, PT ;  /* 0x000000080b00720c */ /* 0x000fda0003f44070 */
[----:B------:R-:W-:-:S04]  /*04b0*/  @!P2 IMAD.IADD R8, R8, 0x1, -R11 ;  /* 0x000000010808a824 */ /* 0x000fc800078e0a0b */
[----:B------:R-:W-:Y:S01]  /*04c0*/  @!P3 IMAD.MOV R8, RZ, RZ, -R8 ;  /* 0x000000ffff08b224 */ /* 0x000fe200078e0a08 */
[----:B------:R-:W-:Y:S01]  /*04d0*/  @!P1 LOP3.LUT R8, RZ, R2, RZ, 0x33, !PT ;  /* 0x00000002ff089212 */ /* 0x000fe200078e33ff */
[----:B------:R-:W-:Y:S06]  /*04e0*/  BRA `(.L_x_124) ;  /* 0x0000000000047947 */ /* 0x000fec0003800000 */
.L_x_123:
[----:B------:R-:W-:-:S07]  /*04f0*/  IADD3 R8, PT, PT, R17, R2, RZ ;  /* 0x0000000211087210 */ /* 0x000fce0007ffe0ff */
.L_x_124:
[----:B------:R-:W-:Y:S05]  /*0500*/  BSYNC.RECONVERGENT B0 ;  /* 0x0000000000007941 */ /* 0x000fea0003800200 */
.L_x_122:
[C---:B------:R-:W-:Y:S01]  /*0510*/  ISETP.GE.AND P1, PT, R0.reuse, 0x1, PT ;  /* 0x000000010000780c */ /* 0x040fe20003f26270 */
[----:B------:R-:W-:Y:S01]  /*0520*/  BSSY.RECONVERGENT B0, `(.L_x_125) ;  /* 0x0000010000007945 */ /* 0x000fe20003800200 */
[----:B------:R-:W-:-:S11]  /*0530*/  VIADD R14, R0, 0xffffffff ;  /* 0xffffffff000e7836 */ /* 0x000fd60000000000 */
        /* <DEDUP_REMOVED lines=13> */
.L_x_126:
[----:B------:R-:W-:-:S07]  /*0610*/  IADD3 R9, PT, PT, R14, R3, RZ ;  /* 0x000000030e097210 */ /* 0x000fce0007ffe0ff */
.L_x_127:
[----:B------:R-:W-:Y:S05]  /*0620*/  BSYNC.RECONVERGENT B0 ;  /* 0x0000000000007941 */ /* 0x000fea0003800200 */
.L_x_125:
[C---:B------:R-:W-:Y:S01]  /*0630*/  ISETP.GE.AND P0, PT, R6.reuse, 0x1, PT ;  /* 0x000000010600780c */ /* 0x040fe20003f06270 */
[----:B------:R-:W0:Y:S01]  /*0640*/  LDCU.64 UR4, c[0x0][0x358] ;  /* 0x00006b00ff0477ac */ /* 0x000e220008000a00 */
[----:B------:R-:W-:Y:S01]  /*0650*/  BSSY.RECONVERGENT B0, `(.L_x_128) ;  /* 0x000001d000007945 */ /* 0x000fe20003800200 */
[C---:B------:R-:W-:Y:S02]  /*0660*/  IMAD R9, R6.reuse, R3, R9 ;  /* 0x0000000306097224 */ /* 0x040fe400078e0209 */
[----:B------:R-:W-:-:S08]  /*0670*/  VIADD R13, R6, 0xffffffff ;  /* 0xffffffff060d7836 */ /* 0x000fd00000000000 */
[----:B------:R-:W-:Y:S05]  /*0680*/  @!P0 BRA `(.L_x_129) ;  /* 0x0000000000608947 */ /* 0x000fea0003800000 */
[----:B------:R-:W-:Y:S01]  /*0690*/  IABS R12, R2 ;  /* 0x00000002000c7213 */ /* 0x000fe20000000000 */
[----:B------:R-:W-:Y:S01]  /*06a0*/  IMAD.MOV.U32 R10, RZ, RZ, RZ ;  /* 0x000000ffff0a7224 */ /* 0x000fe200078e00ff */
[----:B------:R-:W-:Y:S02]  /*06b0*/  IABS R15, R13 ;  /* 0x0000000d000f7213 */ /* 0x000fe40000000000 */
[----:B------:R-:W1:Y:S01]  /*06c0*/  I2F.RP R14, R12 ;  /* 0x0000000c000e7306 */ /* 0x000e620000209400 */
[----:B------:R-:W-:Y:S02]  /*06d0*/  ISETP.GE.AND P1, PT, R13, RZ, PT ;  /* 0x000000ff0d00720c */ /* 0x000fe40003f26270 */
[----:B------:R-:W-:-:S05]  /*06e0*/  ISETP.NE.AND P2, PT, R2, RZ, PT ;  /* 0x000000ff0200720c */ /* 0x000fca0003f45270 */
[----:B-1----:R-:W1:Y:S02]  /*06f0*/  MUFU.RCP R14, R14 ;  /* 0x0000000e000e7308 */ /* 0x002e640000001000 */
[----:B-1----:R-:W-:-:S06]  /*0700*/  VIADD R11, R14, 0xffffffe ;  /* 0x0ffffffe0e0b7836 */ /* 0x002fcc0000000000 */
[----:B------:R-:W1:Y:S02]  /*0710*/  F2I.FTZ.U32.TRUNC.NTZ R11, R11 ;  /* 0x0000000b000b7305 */ /* 0x000e64000021f000 */
[----:B-1----:R-:W-:-:S05]  /*0720*/  IADD3 R5, PT, PT, RZ, -R11, RZ ;  /* 0x8000000bff057210 */ /* 0x002fca0007ffe0ff */
[----:B------:R-:W-:-:S04]  /*0730*/  IMAD R5, R5, R12, RZ ;  /* 0x0000000c05057224 */ /* 0x000fc800078e02ff */
[----:B------:R-:W-:-:S04]  /*0740*/  IMAD.HI.U32 R5, R11, R5, R10 ;  /* 0x000000050b057227 */ /* 0x000fc800078e000a */
[----:B------:R-:W-:-:S04]  /*0750*/  IMAD.MOV.U32 R10, RZ, RZ, R15 ;  /* 0x000000ffff0a7224 */ /* 0x000fc800078e000f */
[----:B------:R-:W-:-:S05]  /*0760*/  IMAD.HI.U32 R5, R5, R10, RZ ;  /* 0x0000000a05057227 */ /* 0x000fca00078e00ff */
[----:B------:R-:W-:-:S05]  /*0770*/  IADD3 R5, PT, PT, -R5, RZ, RZ ;  /* 0x000000ff05057210 */ /* 0x000fca0007ffe1ff */
[----:B------:R-:W-:-:S05]  /*0780*/  IMAD R5, R12, R5, R10 ;  /* 0x000000050c057224 */ /* 0x000fca00078e020a */
[----:B------:R-:W-:-:S13]  /*0790*/  ISETP.GT.U32.AND P0, PT, R12, R5, PT ;  /* 0x000000050c00720c */ /* 0x000fda0003f04070 */
[----:B------:R-:W-:-:S05]  /*07a0*/  @!P0 IMAD.IADD R5, R5, 0x1, -R12 ;  /* 0x0000000105058824 */ /* 0x000fca00078e0a0c */
[----:B------:R-:W-:-:S13]  /*07b0*/  ISETP.GT.U32.AND P0, PT, R12, R5, PT ;  /* 0x000000050c00720c */ /* 0x000fda0003f04070 */
[----:B------:R-:W-:-:S05]  /*07c0*/  @!P0 IADD3 R5, PT, PT, R5, -R12, RZ ;  /* 0x8000000c05058210 */ /* 0x000fca0007ffe0ff */
[----:B------:R-:W-:Y:S01]  /*07d0*/  @!P1 IMAD.MOV R5, RZ, RZ, -R5 ;  /* 0x000000ffff059224 */ /* 0x000fe200078e0a05 */
[----:B------:R-:W-:-:S04]  /*07e0*/  @!P2 LOP3.LUT R5, RZ, R2, RZ, 0x33, !PT ;  /* 0x00000002ff05a212 */ /* 0x000fc800078e33ff */
[----:B------:R-:W-:Y:S01]  /*07f0*/  MOV R2, R5 ;  /* 0x0000000500027202 */ /* 0x000fe20000000f00 */
[----:B------:R-:W-:Y:S06]  /*0800*/  BRA `(.L_x_130) ;  /* 0x0000000000047947 */ /* 0x000fec0003800000 */
.L_x_129:
[----:B------:R-:W-:-:S07]  /*0810*/  IMAD.IADD R2, R13, 0x1, R2 ;  /* 0x000000010d027824 */ /* 0x000fce00078e0202 */
.L_x_130:
[----:B0-----:R-:W-:Y:S05]  /*0820*/  BSYNC.RECONVERGENT B0 ;  /* 0x0000000000007941 */ /* 0x001fea0003800200 */
.L_x_128:
[----:B------:R-:W0:Y:S01]  /*0830*/  LDC.64 R10, c[0x0][0x380] ;  /* 0x0000e000ff0a7b82 */ /* 0x000e220000000a00 */
[----:B------:R-:W-:-:S05]  /*0840*/  SHF.L.U32 R5, R4, 0x2, RZ ;  /* 0x0000000204057819 */ /* 0x000fca00000006ff */
[----:B0-----:R-:W-:-:S05]  /*0850*/  IMAD.WIDE R4, R5, 0x4, R10 ;  /* 0x0000000405047825 */ /* 0x001fca00078e020a */
[----:B------:R-:W2:Y:S02]  /*0860*/  LDG.E R10, desc[UR4][R4.64] ;  /* 0x00000004040a7981 */ /* 0x000ea4000c1e1900 */
[----:B--2---:R-:W-:-:S13]  /*0870*/  ISETP.NE.AND P0, PT, R10, 0x1, PT ;  /* 0x000000010a00780c */ /* 0x004fda0003f05270 */
[----:B------:R-:W0:Y:S01]  /*0880*/  @!P0 LDC.64 R10, c[0x0][0x388] ;  /* 0x0000e200ff0a8b82 */ /* 0x000e220000000a00 */
[----:B------:R-:W-:Y:S01]  /*0890*/  @!P0 IMAD R7, R6, R3, R7 ;  /* 0x0000000306078224 */ /* 0x000fe200078e0207 */
[----:B------:R-:W-:-:S03]  /*08a0*/  @!P0 MOV R15, 0x1 ;  /* 0x00000001000f8802 */ /* 0x000fc60000000f00 */
[----:B------:R-:W-:-:S04]  /*08b0*/  @!P0 IMAD.SHL.U32 R7, R7, 0x4, RZ ;  /* 0x0000000407078824 */ /* 0x000fc800078e00ff */
[----:B0-----:R-:W-:-:S05]  /*08c0*/  @!P0 IMAD.WIDE R6, R7, 0x4, R10 ;  /* 0x0000000407068825 */ /* 0x001fca00078e020a */
[----:B------:R0:W-:Y:S04]  /*08d0*/  @!P0 STG.E desc[UR4][R6.64], R15 ;  /* 0x0000000f06008986 */ /* 0x0001e8000c101904 */
[----:B------:R-:W2:Y:S02]  /*08e0*/  LDG.E R10, desc[UR4][R4.64+0x4] ;  /* 0x00000404040a7981 */ /* 0x000ea4000c1e1900 */
[----:B--2---:R-:W-:-:S13]  /*08f0*/  ISETP.NE.AND P0, PT, R10, 0x1, PT ;  /* 0x000000010a00780c */ /* 0x004fda0003f05270 */
[----:B------:R-:W1:Y:S01]  /*0900*/  @!P0 LDC.64 R10, c[0x0][0x388] ;  /* 0x0000e200ff0a8b82 */ /* 0x000e620000000a00 */
[----:B------:R-:W-:Y:S01]  /*0910*/  @!P0 IMAD R8, R8, R3, R0 ;  /* 0x0000000308088224 */ /* 0x000fe200078e0200 */
[----:B------:R-:W-:-:S03]  /*0920*/  @!P0 MOV R17, 0x1 ;  /* 0x0000000100118802 */ /* 0x000fc60000000f00 */
[----:B------:R-:W-:-:S04]  /*0930*/  @!P0 IMAD.SHL.U32 R13, R8, 0x4, RZ ;  /* 0x00000004080d8824 */ /* 0x000fc800078e00ff */
[----:B-1----:R-:W-:-:S05]  /*0940*/  @!P0 IMAD.WIDE R10, R13, 0x4, R10 ;  /* 0x000000040d0a8825 */ /* 0x002fca00078e020a */
[----:B------:R1:W-:Y:S04]  /*0950*/  @!P0 STG.E desc[UR4][R10.64+0x4], R17 ;  /* 0x000004110a008986 */ /* 0x0003e8000c101904 */
[----:B------:R-:W2:Y:S02]  /*0960*/  LDG.E R8, desc[UR4][R4.64+0x8] ;  /* 0x0000080404087981 */ /* 0x000ea4000c1e1900 */
[----:B--2---:R-:W-:-:S13]  /*0970*/  ISETP.NE.AND P0, PT, R8, 0x1, PT ;  /* 0x000000010800780c */ /* 0x004fda0003f05270 */
[----:B0-----:R-:W0:Y:S01]  /*0980*/  @!P0 LDC.64 R6, c[0x0][0x388] ;  /* 0x0000e200ff068b82 */ /* 0x001e220000000a00 */
[----:B------:R-:W-:Y:S01]  /*0990*/  @!P0 IMAD.SHL.U32 R9, R9, 0x4, RZ ;  /* 0x0000000409098824 */ /* 0x000fe200078e00ff */
[----:B------:R-:W-:-:S03]  /*09a0*/  @!P0 MOV R13, 0x1 ;  /* 0x00000001000d8802 */ /* 0x000fc60000000f00 */
[----:B0-----:R-:W-:-:S05]  /*09b0*/  @!P0 IMAD.WIDE R6, R9, 0x4, R6 ;  /* 0x0000000409068825 */ /* 0x001fca00078e0206 */
[----:B------:R1:W-:Y:S04]  /*09c0*/  @!P0 STG.E desc[UR4][R6.64+0x8], R13 ;  /* 0x0000080d06008986 */ /* 0x0003e8000c101904 */
[----:B------:R-:W2:Y:S02]  /*09d0*/  LDG.E R8, desc[UR4][R4.64+0xc] ;  /* 0x00000c0404087981 */ /* 0x000ea4000c1e1900 */
[----:B--2---:R-:W-:-:S13]  /*09e0*/  ISETP.NE.AND P0, PT, R8, 0x1, PT ;  /* 0x000000010800780c */ /* 0x004fda0003f05270 */
[----:B-1----:R-:W-:Y:S05]  /*09f0*/  @P0 EXIT ;  /* 0x000000000000094d */ /* 0x002fea0003800000 */
[----:B------:R-:W0:Y:S01]  /*0a00*/  LDC.64 R4, c[0x0][0x388] ;  /* 0x0000e200ff047b82 */ /* 0x000e220000000a00 */
[----:B------:R-:W-:Y:S02]  /*0a10*/  IMAD R3, R2, R3, R0 ;  /* 0x0000000302037224 */ /* 0x000fe400078e0200 */
[----:B------:R-:W-:Y:S02]  /*0a20*/  HFMA2 R7, -RZ, RZ, 0, 5.9604644775390625e-08 ;  /* 0x00000001ff077431 */ /* 0x000fe400000001ff */
[----:B------:R-:W-:-:S04]  /*0a30*/  IMAD.SHL.U32 R3, R3, 0x4, RZ ;  /* 0x0000000403037824 */ /* 0x000fc800078e00ff */
[----:B0-----:R-:W-:-:S05]  /*0a40*/  IMAD.WIDE R2, R3, 0x4, R4 ;  /* 0x0000000403027825 */ /* 0x001fca00078e0204 */
[----:B------:R-:W-:Y:S01]  /*0a50*/  STG.E desc[UR4][R2.64+0xc], R7 ;  /* 0x00000c0702007986 */ /* 0x000fe2000c101904 */
[----:B------:R-:W-:Y:S05]  /*0a60*/  EXIT ;  /* 0x000000000000794d */ /* 0x000fea0003800000 */
.L_x_131:
        /* <DEDUP_REMOVED lines=9> */
.L_x_139:


//--------------------- .text._Z13kernelAoS_colPiS_iii --------------------------
	.section	.text._Z13kernelAoS_colPiS_iii,"ax",@progbits
	.align	128
        .global         _Z13kernelAoS_colPiS_iii
        .type           _Z13kernelAoS_colPiS_iii,@function
        .size           _Z13kernelAoS_colPiS_iii,(.L_x_140 - _Z13kernelAoS_colPiS_iii)
        .other          _Z13kernelAoS_colPiS_iii,@"STO_CUDA_ENTRY STV_DEFAULT"
_Z13kernelAoS_colPiS_iii:
.text._Z13kernelAoS_colPiS_iii:
[----:B------:R-:W-:Y:S01]  /*0000*/  LDC R1, c[0x0][0x37c] ;  /* 0x0000df00ff017b82 */ /* 0x000fe20000000800 */
[----:B------:R-:W0:Y:S01]  /*0010*/  S2R R0, SR_TID.X ;  /* 0x0000000000007919 */ /* 0x000e220000002100 */
[----:B------:R-:W1:Y:S01]  /*0020*/  LDCU UR4, c[0x0][0x398] ;  /* 0x00007300ff0477ac */ /* 0x000e620008000800 */
[----:B------:R-:W0:Y:S01]  /*0030*/  S2R R3, SR_CTAID.X ;  /* 0x0000000000037919 */ /* 0x000e220000002500 */
[----:B------:R-:W1:Y:S01]  /*0040*/  LDCU UR5, c[0x0][0x394] ;  /* 0x00007280ff0577ac */ /* 0x000e620008000800 */
[----:B------:R-:W0:Y:S01]  /*0050*/  LDCU UR6, c[0x0][0x360] ;  /* 0x00006c00ff0677ac */ /* 0x000e220008000800 */
[----:B-1----:R-:W-:Y:S01]  /*0060*/  UIMAD UR4, UR4, UR5, URZ ;  /* 0x00000005040472a4 */ /* 0x002fe2000f8e02ff */
[----:B0-----:R-:W-:-:S05]  /*0070*/  IMAD R0, R3, UR6, R0 ;  /* 0x0000000603007c24 */ /* 0x001fca000f8e0200 */
[----:B------:R-:W-:-:S13]  /*0080*/  ISETP.GE.AND P0, PT, R0, UR4, PT ;  /* 0x0000000400007c0c */ /* 0x000fda000bf06270 */
[----:B------:R-:W-:Y:S05]  /*0090*/  @P0 EXIT ;  /* 0x000000000000094d */ /* 0x000fea0003800000 */
[----:B------:R-:W0:Y:S01]  /*00a0*/  LDC.64 R2, c[0x0][0x380] ;  /* 0x0000e000ff027b82 */ /* 0x000e220000000a00 */
[----:B------:R-:W1:Y:S01]  /*00b0*/  LDCU.64 UR4, c[0x0][0x358] ;  /* 0x00006b00ff0477ac */ /* 0x000e620008000a00 */
[----:B------:R-:W-:-:S04]  /*00c0*/  IMAD.SHL.U32 R5, R0, 0x4, RZ ;  /* 0x0000000400057824 */ /* 0x000fc800078e00ff */
[----:B0-----:R-:W-:-:S05]  /*00d0*/  IMAD.WIDE R2, R5, 0x4, R2 ;  /* 0x0000000405027825 */ /* 0x001fca00078e0202 */
[----:B-1----:R-:W2:Y:S04]  /*00e0*/  LDG.E R5, desc[UR4][R2.64+0x8] ;  /* 0x0000080402057981 */ /* 0x002ea8000c1e1900 */
[----:B------:R-:W3:Y:S04]  /*00f0*/  LDG.E R0, desc[UR4][R2.64] ;  /* 0x0000000402007981 */ /* 0x000ee8000c1e1900 */
[----:B------:R-:W4:Y:S04]  /*0100*/  LDG.E R4, desc[UR4][R2.64+0x4] ;  /* 0x0000040402047981 */ /* 0x000f28000c1e1900 */
[----:B------:R-:W5:Y:S01]  /*0110*/  LDG.E R6, desc[UR4][R2.64+0xc] ;  /* 0x00000c0402067981 */ /* 0x000f62000c1e1900 */
[----:B--2---:R-:W-:-:S04]  /*0120*/  ISETP.NE.AND P0, PT, R5, RZ, PT ;  /* 0x000000ff0500720c */ /* 0x004fc80003f05270 */
[----:B---3--:R-:W-:-:S04]  /*0130*/  ISETP.EQ.OR P0, PT, R0, RZ, !P0 ;  /* 0x000000ff0000720c */ /* 0x008fc80004702670 */
[----:B----4-:R-:W-:-:S04]  /*0140*/  ISETP.NE.OR P0, PT, R4, RZ, P0 ;  /* 0x000000ff0400720c */ /* 0x010fc80000705670 */
[----:B-----5:R-:W-:-:S13]  /*0150*/  ISETP.NE.OR P0, PT, R6, RZ, P0 ;  /* 0x000000ff0600720c */ /* 0x020fda0000705670 */
[----:B------:R-:W-:Y:S01]  /*0160*/  @!P0 IMAD.MOV.U32 R7, RZ, RZ, 0x1 ;  /* 0x00000001ff078424 */ /* 0x000fe200078e00ff */
[----:B------:R0:W-:Y:S04]  /*0170*/  @!P0 STG.E desc[UR4][R2.64], RZ ;  /* 0x000000ff02008986 */ /* 0x0001e8000c101904 */
[----:B------:R0:W-:Y:S04]  /*0180*/  @!P0 STG.E desc[UR4][R2.64+0x4], R7 ;  /* 0x0000040702008986 */ /* 0x0001e8000c101904 */
[----:B------:R0:W-:Y:S04]  /*0190*/  @!P0 STG.E desc[UR4][R2.64+0xc], R7 ;  /* 0x00000c0702008986 */ /* 0x0001e8000c101904 */
[----:B------:R0:W-:Y:S01]  /*01a0*/  @!P0 STG.E desc[UR4][R2.64+0x8], RZ ;  /* 0x000008ff02008986 */ /* 0x0001e2000c101904 */
[----:B------:R-:W-:Y:S05]  /*01b0*/  @!P0 EXIT ;  /* 0x000000000000894d */ /* 0x000fea0003800000 */
[----:B------:R-:W-:Y:S02]  /*01c0*/  ISETP.NE.AND P1, PT, R6, RZ, PT ;  /* 0x000000ff0600720c */ /* 0x000fe40003f25270 */
[----:B------:R-:W-:Y:S02]  /*01d0*/  LOP3.LUT P0, RZ, R0, R5, RZ, 0xfc, !PT ;  /* 0x0000000500ff7212 */ /* 0x000fe4000780fcff */
[----:B------:R-:W-:-:S04]  /*01e0*/  ISETP.EQ.OR P1, PT, R4, RZ, !P1 ;  /* 0x000000ff0400720c */ /* 0x000fc80004f22670 */
[----:B------:R-:W-:-:S13]  /*01f0*/  PLOP3.LUT P0, PT, P1, P0, PT, 0xf8, 0x8f ;  /* 0x00000000008f781c */ /* 0x000fda0000f01f70 */
[----:B------:R-:W-:Y:S05]  /*0200*/  @P0 EXIT ;  /* 0x000000000000094d */ /* 0x000fea0003800000 */
[----:B------:R-:W-:Y:S01]  /*0210*/  IMAD.MOV.U32 R5, RZ, RZ, 0x1 ;  /* 0x00000001ff057424 */ /* 0x000fe200078e00ff */
[----:B------:R-:W-:Y:S04]  /*0220*/  STG.E desc[UR4][R2.64+0x4], RZ ;  /* 0x000004ff02007986 */ /* 0x000fe8000c101904 */
[----:B------:R-:W-:Y:S04]  /*0230*/  STG.E desc[UR4][R2.64+0xc], RZ ;  /* 0x00000cff02007986 */ /* 0x000fe8000c101904 */
[----:B------:R-:W-:Y:S04]  /*0240*/  STG.E desc[UR4][R2.64], R5 ;  /* 0x0000000502007986 */ /* 0x000fe8000c101904 */
[----:B------:R-:W-:Y:S01]  /*0250*/  STG.E desc[UR4][R2.64+0x8], R5 ;  /* 0x0000080502007986 */ /* 0x000fe2000c101904 */
[----:B------:R-:W-:Y:S05]  /*0260*/  EXIT ;  /* 0x000000000000794d */ /* 0x000fea0003800000 */
.L_x_132:
        /* <DEDUP_REMOVED lines=9> */
.L_x_140:


//--------------------- .nv.shared.reserved.0     --------------------------
	.section	.nv.shared.reserved.0,"aw",@nobits
	.weak		__nv_reservedSMEM_offset_0_alias
	.size		__nv_reservedSMEM_offset_0_alias, 0, 64
	.other		__nv_reservedSMEM_offset_0_alias,@"STO_CUDA_RESERVED_SHARED STV_DEFAULT"
__nv_reservedSMEM_offset_0_alias:
	.zero		0
	.zero		64


//--------------------- .nv.constant0._Z26kernelAoS_stream_col_bordePiS_iii --------------------------
	.section	.nv.constant0._Z26kernelAoS_stream_col_bordePiS_iii,"a",@progbits
	.sectionflags	@""
	.align	4
.nv.constant0._Z26kernelAoS_stream_col_bordePiS_iii:
	.zero		924


//--------------------- .nv.constant0._Z22kernelAoS_stream_bordePiS_iii --------------------------
	.section	.nv.constant0._Z22kernelAoS_stream_bordePiS_iii,"a",@progbits
	.sectionflags	@""
	.align	4
.nv.constant0._Z22kernelAoS_stream_bordePiS_iii:
	.zero		924


//--------------------- .nv.constant0._Z19kernelAoS_col_bordePiS_iiii --------------------------
	.section	.nv.constant0._Z19kernelAoS_col_bordePiS_iiii,"a",@progbits
	.sectionflags	@""
	.align	4
.nv.constant0._Z19kernelAoS_col_bordePiS_iiii:
	.zero		928


//--------------------- .nv.constant0._Z7f_out_0Piii --------------------------
	.section	.nv.constant0._Z7f_out_0Piii,"a",@progbits
	.sectionflags	@""
	.align	4
.nv.constant0._Z7f_out_0Piii:
	.zero		912


//--------------------- .nv.constant0._Z16kernelSoA_streamPiS_iii --------------------------
	.section	.nv.constant0._Z16kernelSoA_streamPiS_iii,"a",@progbits
	.sectionflags	@""
	.align	4
.nv.constant0._Z16kernelSoA_streamPiS_iii:
	.zero		924


//--------------------- .nv.constant0._Z13kernelSoA_colPiS_iii --------------------------
	.section	.nv.constant0._Z13kernelSoA_colPiS_iii,"a",@progbits
	.sectionflags	@""
	.align	4
.nv.constant0._Z13kernelSoA_colPiS_iii:
	.zero		924


//--------------------- .nv.constant0._Z16kernelAoS_streamPiS_ii --------------------------
	.section	.nv.constant0._Z16kernelAoS_streamPiS_ii,"a",@progbits
	.sectionflags	@""
	.align	4
.nv.constant0._Z16kernelAoS_streamPiS_ii:
	.zero		920


//--------------------- .nv.constant0._Z13kernelAoS_colPiS_iii --------------------------
	.section	.nv.constant0._Z13kernelAoS_colPiS_iii,"a",@progbits
	.sectionflags	@""
	.align	4
.nv.constant0._Z13kernelAoS_colPiS_iii:
	.zero		924


//--------------------- SYMBOLS --------------------------

	.type		.nv.reservedSmem.offset0,@object
	.size		.nv.reservedSmem.offset0,0x4
